	.target	sm_90a

	.elftype	@"ET_EXEC"


//--------------------- .note.nv.tkinfo           --------------------------
	.section	.note.nv.tkinfo,"",@"SHT_NOTE"
	.sectionflags	@"SHF_NOTE_NV_TKINFO"
	.tkinfo
        /*0018*/ 	.word	0x00000002
        /*0030*/ 	.string	""
        /*0030*/ 	.string	"ptxas"
        /*0030*/ 	.string	"Cuda compilation tools, release 13.0, V13.0.88"
        /*0030*/ 	.string	"Build cuda_13.0.r13.0/compiler.36424714_0"
        /*0030*/ 	.string	"-arch sm_90a -m 64 "



//--------------------- .note.nv.cuinfo           --------------------------
	.section	.note.nv.cuinfo,"",@"SHT_NOTE"
	.sectionflags	@"SHF_NOTE_NV_CUINFO"
        /*0018*/ 	.short	0x0002
        /*001a*/ 	.short	0x005a
        /*001c*/ 	.short	0x0082
	.zero		2


//--------------------- .nv.info                  --------------------------
	.section	.nv.info,"",@"SHT_CUDA_INFO"
	.align	4


	//----- nvinfo : EIATTR_REGCOUNT
	.align		4
        /*0000*/ 	.byte	0x04, 0x2f
        /*0002*/ 	.short	(.L_12 - .L_11)
	.align		4
.L_11:
        /*0004*/ 	.word	index@(_Z23InitializeMatrix_kernelPfiii)
        /*0008*/ 	.word	0x0000000a


	//----- nvinfo : EIATTR_FRAME_SIZE
	.align		4
.L_12:
        /*000c*/ 	.byte	0x04, 0x11
        /*000e*/ 	.short	(.L_14 - .L_13)
	.align		4
.L_13:
        /*0010*/ 	.word	index@(_Z23InitializeMatrix_kernelPfiii)
        /*0014*/ 	.word	0x00000000


	//----- nvinfo : EIATTR_REGCOUNT
	.align		4
.L_14:
        /*0018*/ 	.byte	0x04, 0x2f
        /*001a*/ 	.short	(.L_16 - .L_15)
	.align		4
.L_15:
        /*001c*/ 	.word	index@(_Z20ReferenceGemm_kerneliiifPKfiS0_ifPfi)
        /*0020*/ 	.word	0x00000020


	//----- nvinfo : EIATTR_FRAME_SIZE
	.align		4
.L_16:
        /*0024*/ 	.byte	0x04, 0x11
        /*0026*/ 	.short	(.L_18 - .L_17)
	.align		4
.L_17:
        /*0028*/ 	.word	index@(_Z20ReferenceGemm_kerneliiifPKfiS0_ifPfi)
        /*002c*/ 	.word	0x00000000


	//----- nvinfo : EIATTR_REGCOUNT
	.align		4
.L_18:
        /*0030*/ 	.byte	0x04, 0x2f
        /*0032*/ 	.short	(.L_20 - .L_19)
	.align		4
.L_19:
        /*0034*/ 	.word	index@(_ZN7cutlass6KernelINS_4gemm6kernel4GemmINS1_11threadblock12MmaPipelinedINS1_9GemmShapeILi128ELi128ELi8EEENS_9transform11threadblock22PredicatedTileIteratorINS_11MatrixShapeILi128ELi8EEEfNS_6layout8RowMajorELi1ENS8_30PitchLinearStripminedThreadMapINS_16PitchLinearShapeILi8ELi128EEELi256ELi1EEELi1ELb0ENSD_9NoPermuteEEENS9_19RegularTileIteratorISC_fNSD_11ColumnMajorELi1ENS8_33TransposePitchLinearThreadMapSimtISI_EELi4EEENSA_INSB_ILi8ELi128EEEfSE_Li0ENSF_INSG_ILi128ELi8EEELi256ELi1EEELi1ELb0ESJ_EENSL_ISQ_fSE_Li0ESS_Li4EEEfSE_NS4_9MmaPolicyINS1_4warp7MmaSimtINS6_ILi32ELi64ELi8EEEfSM_fSE_fSE_NSW_13MmaSimtPolicyINSB_ILi4ELi8EEENSD_19RowMajorInterleavedILi2EEENS6_ILi4ELi4ELi1EEEEELi1ELNS_16ComplexTransformE0ELS15_0EbEENSB_ILi4ELi0EEENSB_ILi0ELi0EEELi1EEENS_21NumericArrayConverterIffLi4ELNS_15FloatRoundStyleE2ENS8_6thread14UnaryTransform8IdentityEEES1F_bEENS_8epilogue11threadblock8EpilogueIS7_S16_Li1ENS1I_22PredicatedTileIteratorINS1I_26OutputTileOptimalThreadMapINS1I_15OutputTileShapeILi128ELi1ELi4ELi4ELi1EEENS1M_ILi1ELi4ELi2ELi1ELi8EEELi256ELi1ELi32EEEfLb0ESJ_Lb0EEENS1H_4warp20FragmentIteratorSimtISY_NS1_6thread3MmaINS6_ILi8ELi8ELi1EEEfSM_fSE_fSE_NS_4arch13OpMultiplyAddEbEESE_S14_EENS1R_16TileIteratorSimtISY_S1Y_fSE_S14_EENS1I_18SharedLoadIteratorINS1P_18CompactedThreadMapEfLi4EEENS1H_6thread17LinearCombinationIfLi1EffLNS25_9ScaleType4KindE0ELS1B_2EfEENSB_ILi0ELi17EEELi1ELi1EEENS4_30GemmIdentityThreadblockSwizzleILi1EEELb0EEEEEvNT_6ParamsE)
        /*0038*/ 	.word	0x00000089


	//----- nvinfo : EIATTR_FRAME_SIZE
	.align		4
.L_20:
        /*003c*/ 	.byte	0x04, 0x11
        /*003e*/ 	.short	(.L_22 - .L_21)
	.align		4
.L_21:
        /*0040*/ 	.word	index@(_ZN7cutlass6KernelINS_4gemm6kernel4GemmINS1_11threadblock12MmaPipelinedINS1_9GemmShapeILi128ELi128ELi8EEENS_9transform11threadblock22PredicatedTileIteratorINS_11MatrixShapeILi128ELi8EEEfNS_6layout8RowMajorELi1ENS8_30PitchLinearStripminedThreadMapINS_16PitchLinearShapeILi8ELi128EEELi256ELi1EEELi1ELb0ENSD_9NoPermuteEEENS9_19RegularTileIteratorISC_fNSD_11ColumnMajorELi1ENS8_33TransposePitchLinearThreadMapSimtISI_EELi4EEENSA_INSB_ILi8ELi128EEEfSE_Li0ENSF_INSG_ILi128ELi8EEELi256ELi1EEELi1ELb0ESJ_EENSL_ISQ_fSE_Li0ESS_Li4EEEfSE_NS4_9MmaPolicyINS1_4warp7MmaSimtINS6_ILi32ELi64ELi8EEEfSM_fSE_fSE_NSW_13MmaSimtPolicyINSB_ILi4ELi8EEENSD_19RowMajorInterleavedILi2EEENS6_ILi4ELi4ELi1EEEEELi1ELNS_16ComplexTransformE0ELS15_0EbEENSB_ILi4ELi0EEENSB_ILi0ELi0EEELi1EEENS_21NumericArrayConverterIffLi4ELNS_15FloatRoundStyleE2ENS8_6thread14UnaryTransform8IdentityEEES1F_bEENS_8epilogue11threadblock8EpilogueIS7_S16_Li1ENS1I_22PredicatedTileIteratorINS1I_26OutputTileOptimalThreadMapINS1I_15OutputTileShapeILi128ELi1ELi4ELi4ELi1EEENS1M_ILi1ELi4ELi2ELi1ELi8EEELi256ELi1ELi32EEEfLb0ESJ_Lb0EEENS1H_4warp20FragmentIteratorSimtISY_NS1_6thread3MmaINS6_ILi8ELi8ELi1EEEfSM_fSE_fSE_NS_4arch13OpMultiplyAddEbEESE_S14_EENS1R_16TileIteratorSimtISY_S1Y_fSE_S14_EENS1I_18SharedLoadIteratorINS1P_18CompactedThreadMapEfLi4EEENS1H_6thread17LinearCombinationIfLi1EffLNS25_9ScaleType4KindE0ELS1B_2EfEENSB_ILi0ELi17EEELi1ELi1EEENS4_30GemmIdentityThreadblockSwizzleILi1EEELb0EEEEEvNT_6ParamsE)
        /*0044*/ 	.word	0x00000000


	//----- nvinfo : EIATTR_MIN_STACK_SIZE
	.align		4
.L_22:
        /*0048*/ 	.byte	0x04, 0x12
        /*004a*/ 	.short	(.L_24 - .L_23)
	.align		4
.L_23:
        /*004c*/ 	.word	index@(_ZN7cutlass6KernelINS_4gemm6kernel4GemmINS1_11threadblock12MmaPipelinedINS1_9GemmShapeILi128ELi128ELi8EEENS_9transform11threadblock22PredicatedTileIteratorINS_11MatrixShapeILi128ELi8EEEfNS_6layout8RowMajorELi1ENS8_30PitchLinearStripminedThreadMapINS_16PitchLinearShapeILi8ELi128EEELi256ELi1EEELi1ELb0ENSD_9NoPermuteEEENS9_19RegularTileIteratorISC_fNSD_11ColumnMajorELi1ENS8_33TransposePitchLinearThreadMapSimtISI_EELi4EEENSA_INSB_ILi8ELi128EEEfSE_Li0ENSF_INSG_ILi128ELi8EEELi256ELi1EEELi1ELb0ESJ_EENSL_ISQ_fSE_Li0ESS_Li4EEEfSE_NS4_9MmaPolicyINS1_4warp7MmaSimtINS6_ILi32ELi64ELi8EEEfSM_fSE_fSE_NSW_13MmaSimtPolicyINSB_ILi4ELi8EEENSD_19RowMajorInterleavedILi2EEENS6_ILi4ELi4ELi1EEEEELi1ELNS_16ComplexTransformE0ELS15_0EbEENSB_ILi4ELi0EEENSB_ILi0ELi0EEELi1EEENS_21NumericArrayConverterIffLi4ELNS_15FloatRoundStyleE2ENS8_6thread14UnaryTransform8IdentityEEES1F_bEENS_8epilogue11threadblock8EpilogueIS7_S16_Li1ENS1I_22PredicatedTileIteratorINS1I_26OutputTileOptimalThreadMapINS1I_15OutputTileShapeILi128ELi1ELi4ELi4ELi1EEENS1M_ILi1ELi4ELi2ELi1ELi8EEELi256ELi1ELi32EEEfLb0ESJ_Lb0EEENS1H_4warp20FragmentIteratorSimtISY_NS1_6thread3MmaINS6_ILi8ELi8ELi1EEEfSM_fSE_fSE_NS_4arch13OpMultiplyAddEbEESE_S14_EENS1R_16TileIteratorSimtISY_S1Y_fSE_S14_EENS1I_18SharedLoadIteratorINS1P_18CompactedThreadMapEfLi4EEENS1H_6thread17LinearCombinationIfLi1EffLNS25_9ScaleType4KindE0ELS1B_2EfEENSB_ILi0ELi17EEELi1ELi1EEENS4_30GemmIdentityThreadblockSwizzleILi1EEELb0EEEEEvNT_6ParamsE)
        /*0050*/ 	.word	0x00000000


	//----- nvinfo : EIATTR_MIN_STACK_SIZE
	.align		4
.L_24:
        /*0054*/ 	.byte	0x04, 0x12
        /*0056*/ 	.short	(.L_26 - .L_25)
	.align		4
.L_25:
        /*0058*/ 	.word	index@(_Z20ReferenceGemm_kerneliiifPKfiS0_ifPfi)
        /*005c*/ 	.word	0x00000000


	//----- nvinfo : EIATTR_MIN_STACK_SIZE
	.align		4
.L_26:
        /*0060*/ 	.byte	0x04, 0x12
        /*0062*/ 	.short	(.L_28 - .L_27)
	.align		4
.L_27:
        /*0064*/ 	.word	index@(_Z23InitializeMatrix_kernelPfiii)
        /*0068*/ 	.word	0x00000000
.L_28:


//--------------------- .nv.compat                --------------------------
	.section	.nv.compat,"",@"SHT_CUDA_COMPAT_INFO"
	.align	4
        /*0000*/ 	.byte	0x02, 0x09, 0x01, 0x00, 0x02, 0x02, 0x01, 0x00, 0x02, 0x05, 0x05, 0x00, 0x03, 0x07, 0x01, 0x01
        /*0010*/ 	.byte	0x02, 0x03, 0x00, 0x00, 0x02, 0x06, 0x01, 0x00, 0x04, 0x0b, 0x08, 0x00, 0x00, 0x00, 0x00, 0x00
        /*0020*/ 	.byte	0x00, 0x00, 0x00, 0x00


//--------------------- .nv.info._ZN7cutlass6KernelINS_4gemm6kernel4GemmINS1_11threadblock12MmaPipelinedINS1_9GemmShapeILi128ELi128ELi8EEENS_9transform11threadblock22PredicatedTileIteratorINS_11MatrixShapeILi128ELi8EEEfNS_6layout8RowMajorELi1ENS8_30PitchLinearStripminedThreadMapINS_16PitchLinearShapeILi8ELi128EEELi256ELi1EEELi1ELb0ENSD_9NoPermuteEEENS9_19RegularTileIteratorISC_fNSD_11ColumnMajorELi1ENS8_33TransposePitchLinearThreadMapSimtISI_EELi4EEENSA_INSB_ILi8ELi128EEEfSE_Li0ENSF_INSG_ILi128ELi8EEELi256ELi1EEELi1ELb0ESJ_EENSL_ISQ_fSE_Li0ESS_Li4EEEfSE_NS4_9MmaPolicyINS1_4warp7MmaSimtINS6_ILi32ELi64ELi8EEEfSM_fSE_fSE_NSW_13MmaSimtPolicyINSB_ILi4ELi8EEENSD_19RowMajorInterleavedILi2EEENS6_ILi4ELi4ELi1EEEEELi1ELNS_16ComplexTransformE0ELS15_0EbEENSB_ILi4ELi0EEENSB_ILi0ELi0EEELi1EEENS_21NumericArrayConverterIffLi4ELNS_15FloatRoundStyleE2ENS8_6thread14UnaryTransform8IdentityEEES1F_bEENS_8epilogue11threadblock8EpilogueIS7_S16_Li1ENS1I_22PredicatedTileIteratorINS1I_26OutputTileOptimalThreadMapINS1I_15OutputTileShapeILi128ELi1ELi4ELi4ELi1EEENS1M_ILi1ELi4ELi2ELi1ELi8EEELi256ELi1ELi32EEEfLb0ESJ_Lb0EEENS1H_4warp20FragmentIteratorSimtISY_NS1_6thread3MmaINS6_ILi8ELi8ELi1EEEfSM_fSE_fSE_NS_4arch13OpMultiplyAddEbEESE_S14_EENS1R_16TileIteratorSimtISY_S1Y_fSE_S14_EENS1I_18SharedLoadIteratorINS1P_18CompactedThreadMapEfLi4EEENS1H_6thread17LinearCombinationIfLi1EffLNS25_9ScaleType4KindE0ELS1B_2EfEENSB_ILi0ELi17EEELi1ELi1EEENS4_30GemmIdentityThreadblockSwizzleILi1EEELb0EEEEEvNT_6ParamsE --------------------------
	.section	.nv.info._ZN7cutlass6KernelINS_4gemm6kernel4GemmINS1_11threadblock12MmaPipelinedINS1_9GemmShapeILi128ELi128ELi8EEENS_9transform11threadblock22PredicatedTileIteratorINS_11MatrixShapeILi128ELi8EEEfNS_6layout8RowMajorELi1ENS8_30PitchLinearStripminedThreadMapINS_16PitchLinearShapeILi8ELi128EEELi256ELi1EEELi1ELb0ENSD_9NoPermuteEEENS9_19RegularTileIteratorISC_fNSD_11ColumnMajorELi1ENS8_33TransposePitchLinearThreadMapSimtISI_EELi4EEENSA_INSB_ILi8ELi128EEEfSE_Li0ENSF_INSG_ILi128ELi8EEELi256ELi1EEELi1ELb0ESJ_EENSL_ISQ_fSE_Li0ESS_Li4EEEfSE_NS4_9MmaPolicyINS1_4warp7MmaSimtINS6_ILi32ELi64ELi8EEEfSM_fSE_fSE_NSW_13MmaSimtPolicyINSB_ILi4ELi8EEENSD_19RowMajorInterleavedILi2EEENS6_ILi4ELi4ELi1EEEEELi1ELNS_16ComplexTransformE0ELS15_0EbEENSB_ILi4ELi0EEENSB_ILi0ELi0EEELi1EEENS_21NumericArrayConverterIffLi4ELNS_15FloatRoundStyleE2ENS8_6thread14UnaryTransform8IdentityEEES1F_bEENS_8epilogue11threadblock8EpilogueIS7_S16_Li1ENS1I_22PredicatedTileIteratorINS1I_26OutputTileOptimalThreadMapINS1I_15OutputTileShapeILi128ELi1ELi4ELi4ELi1EEENS1M_ILi1ELi4ELi2ELi1ELi8EEELi256ELi1ELi32EEEfLb0ESJ_Lb0EEENS1H_4warp20FragmentIteratorSimtISY_NS1_6thread3MmaINS6_ILi8ELi8ELi1EEEfSM_fSE_fSE_NS_4arch13OpMultiplyAddEbEESE_S14_EENS1R_16TileIteratorSimtISY_S1Y_fSE_S14_EENS1I_18SharedLoadIteratorINS1P_18CompactedThreadMapEfLi4EEENS1H_6thread17LinearCombinationIfLi1EffLNS25_9ScaleType4KindE0ELS1B_2EfEENSB_ILi0ELi17EEELi1ELi1EEENS4_30GemmIdentityThreadblockSwizzleILi1EEELb0EEEEEvNT_6ParamsE,"",@"SHT_CUDA_INFO"
	.sectionflags	@""
	.align	4


	//----- nvinfo : EIATTR_CUDA_API_VERSION
	.align		4
        /*0000*/ 	.byte	0x04, 0x37
        /*0002*/ 	.short	(.L_30 - .L_29)
.L_29:
        /*0004*/ 	.word	0x00000082


	//----- nvinfo : EIATTR_KPARAM_INFO
	.align		4
.L_30:
        /*0008*/ 	.byte	0x04, 0x17
        /*000a*/ 	.short	(.L_32 - .L_31)
.L_31:
        /*000c*/ 	.word	0x00000000
        /*0010*/ 	.short	0x0000
        /*0012*/ 	.short	0x0000
        /*0014*/ 	.byte	0x00, 0xf0, 0xc1, 0x05


	//----- nvinfo : EIATTR_SPARSE_MMA_MASK
	.align		4
.L_32:
        /*0018*/ 	.byte	0x03, 0x50
        /*001a*/ 	.short	0x0000


	//----- nvinfo : EIATTR_MAXREG_COUNT
	.align		4
        /*001c*/ 	.byte	0x03, 0x1b
        /*001e*/ 	.short	0x00ff


	//----- nvinfo : EIATTR_NUM_BARRIERS
	.align		4
        /*0020*/ 	.byte	0x02, 0x4c
        /*0022*/ 	.byte	0x01
	.zero		1


	//----- nvinfo : EIATTR_MERCURY_ISA_VERSION
	.align		4
        /*0024*/ 	.byte	0x03, 0x5f
        /*0026*/ 	.short	0x0101


	//----- nvinfo : EIATTR_COOP_GROUP_MASK_REGIDS
	.align		4
        /*0028*/ 	.byte	0x04, 0x29
        /*002a*/ 	.short	(.L_34 - .L_33)


	//   ....[0]....
.L_33:
        /*002c*/ 	.word	0xffffffff


	//----- nvinfo : EIATTR_COOP_GROUP_INSTR_OFFSETS
	.align		4
.L_34:
        /*0030*/ 	.byte	0x04, 0x28
        /*0032*/ 	.short	(.L_36 - .L_35)


	//   ....[0]....
.L_35:
        /*0034*/ 	.word	0x00000790


	//----- nvinfo : EIATTR_EXIT_INSTR_OFFSETS
	.align		4
.L_36:
        /*0038*/ 	.byte	0x04, 0x1c
        /*003a*/ 	.short	(.L_38 - .L_37)


	//   ....[0]....
.L_37:
        /*003c*/ 	.word	0x000000e0


	//   ....[1]....
        /*0040*/ 	.word	0x000075a0


	//   ....[2]....
        /*0044*/ 	.word	0x000075c0


	//   ....[3]....
        /*0048*/ 	.word	0x00009400


	//   ....[4]....
        /*004c*/ 	.word	0x00009420


	//----- nvinfo : EIATTR_CBANK_PARAM_SIZE
	.align		4
.L_38:
        /*0050*/ 	.byte	0x03, 0x19
        /*0052*/ 	.short	0x0170


	//----- nvinfo : EIATTR_PARAM_CBANK
	.align		4
        /*0054*/ 	.byte	0x04, 0x0a
        /*0056*/ 	.short	(.L_40 - .L_39)
	.align		4
.L_39:
        /*0058*/ 	.word	index@(.nv.constant0._ZN7cutlass6KernelINS_4gemm6kernel4GemmINS1_11threadblock12MmaPipelinedINS1_9GemmShapeILi128ELi128ELi8EEENS_9transform11threadblock22PredicatedTileIteratorINS_11MatrixShapeILi128ELi8EEEfNS_6layout8RowMajorELi1ENS8_30PitchLinearStripminedThreadMapINS_16PitchLinearShapeILi8ELi128EEELi256ELi1EEELi1ELb0ENSD_9NoPermuteEEENS9_19RegularTileIteratorISC_fNSD_11ColumnMajorELi1ENS8_33TransposePitchLinearThreadMapSimtISI_EELi4EEENSA_INSB_ILi8ELi128EEEfSE_Li0ENSF_INSG_ILi128ELi8EEELi256ELi1EEELi1ELb0ESJ_EENSL_ISQ_fSE_Li0ESS_Li4EEEfSE_NS4_9MmaPolicyINS1_4warp7MmaSimtINS6_ILi32ELi64ELi8EEEfSM_fSE_fSE_NSW_13MmaSimtPolicyINSB_ILi4ELi8EEENSD_19RowMajorInterleavedILi2EEENS6_ILi4ELi4ELi1EEEEELi1ELNS_16ComplexTransformE0ELS15_0EbEENSB_ILi4ELi0EEENSB_ILi0ELi0EEELi1EEENS_21NumericArrayConverterIffLi4ELNS_15FloatRoundStyleE2ENS8_6thread14UnaryTransform8IdentityEEES1F_bEENS_8epilogue11threadblock8EpilogueIS7_S16_Li1ENS1I_22PredicatedTileIteratorINS1I_26OutputTileOptimalThreadMapINS1I_15OutputTileShapeILi128ELi1ELi4ELi4ELi1EEENS1M_ILi1ELi4ELi2ELi1ELi8EEELi256ELi1ELi32EEEfLb0ESJ_Lb0EEENS1H_4warp20FragmentIteratorSimtISY_NS1_6thread3MmaINS6_ILi8ELi8ELi1EEEfSM_fSE_fSE_NS_4arch13OpMultiplyAddEbEESE_S14_EENS1R_16TileIteratorSimtISY_S1Y_fSE_S14_EENS1I_18SharedLoadIteratorINS1P_18CompactedThreadMapEfLi4EEENS1H_6thread17LinearCombinationIfLi1EffLNS25_9ScaleType4KindE0ELS1B_2EfEENSB_ILi0ELi17EEELi1ELi1EEENS4_30GemmIdentityThreadblockSwizzleILi1EEELb0EEEEEvNT_6ParamsE)
        /*005c*/ 	.short	0x0210
        /*005e*/ 	.short	0x0170


	//----- nvinfo : EIATTR_SW_WAR
	.align		4
.L_40:
        /*0060*/ 	.byte	0x04, 0x36
        /*0062*/ 	.short	(.L_42 - .L_41)
.L_41:
        /*0064*/ 	.word	0x00000008
.L_42:


//--------------------- .nv.info._Z20ReferenceGemm_kerneliiifPKfiS0_ifPfi --------------------------
	.section	.nv.info._Z20ReferenceGemm_kerneliiifPKfiS0_ifPfi,"",@"SHT_CUDA_INFO"
	.sectionflags	@""
	.align	4


	//----- nvinfo : EIATTR_CUDA_API_VERSION
	.align		4
        /*0000*/ 	.byte	0x04, 0x37
        /*0002*/ 	.short	(.L_44 - .L_43)
.L_43:
        /*0004*/ 	.word	0x00000082


	//----- nvinfo : EIATTR_KPARAM_INFO
	.align		4
.L_44:
        /*0008*/ 	.byte	0x04, 0x17
        /*000a*/ 	.short	(.L_46 - .L_45)
.L_45:
        /*000c*/ 	.word	0x00000000
        /*0010*/ 	.short	0x000a
        /*0012*/ 	.short	0x0038
        /*0014*/ 	.byte	0x00, 0xf0, 0x11, 0x00


	//----- nvinfo : EIATTR_KPARAM_INFO
	.align		4
.L_46:
        /*0018*/ 	.byte	0x04, 0x17
        /*001a*/ 	.short	(.L_48 - .L_47)
.L_47:
        /*001c*/ 	.word	0x00000000
        /*0020*/ 	.short	0x0009
        /*0022*/ 	.short	0x0030
        /*0024*/ 	.byte	0x00, 0xf0, 0x21, 0x00


	//----- nvinfo : EIATTR_KPARAM_INFO
	.align		4
.L_48:
        /*0028*/ 	.byte	0x04, 0x17
        /*002a*/ 	.short	(.L_50 - .L_49)
.L_49:
        /*002c*/ 	.word	0x00000000
        /*0030*/ 	.short	0x0008
        /*0032*/ 	.short	0x002c
        /*0034*/ 	.byte	0x00, 0xf0, 0x11, 0x00


	//----- nvinfo : EIATTR_KPARAM_INFO
	.align		4
.L_50:
        /*0038*/ 	.byte	0x04, 0x17
        /*003a*/ 	.short	(.L_52 - .L_51)
.L_51:
        /*003c*/ 	.word	0x00000000
        /*0040*/ 	.short	0x0007
        /*0042*/ 	.short	0x0028
        /*0044*/ 	.byte	0x00, 0xf0, 0x11, 0x00


	//----- nvinfo : EIATTR_KPARAM_INFO
	.align		4
.L_52:
        /*0048*/ 	.byte	0x04, 0x17
        /*004a*/ 	.short	(.L_54 - .L_53)
.L_53:
        /*004c*/ 	.word	0x00000000
        /*0050*/ 	.short	0x0006
        /*0052*/ 	.short	0x0020
        /*0054*/ 	.byte	0x00, 0xf0, 0x21, 0x00


	//----- nvinfo : EIATTR_KPARAM_INFO
	.align		4
.L_54:
        /*0058*/ 	.byte	0x04, 0x17
        /*005a*/ 	.short	(.L_56 - .L_55)
.L_55:
        /*005c*/ 	.word	0x00000000
        /*0060*/ 	.short	0x0005
        /*0062*/ 	.short	0x0018
        /*0064*/ 	.byte	0x00, 0xf0, 0x11, 0x00


	//----- nvinfo : EIATTR_KPARAM_INFO
	.align		4
.L_56:
        /*0068*/ 	.byte	0x04, 0x17
        /*006a*/ 	.short	(.L_58 - .L_57)
.L_57:
        /*006c*/ 	.word	0x00000000
        /*0070*/ 	.short	0x0004
        /*0072*/ 	.short	0x0010
        /*0074*/ 	.byte	0x00, 0xf0, 0x21, 0x00


	//----- nvinfo : EIATTR_KPARAM_INFO
	.align		4
.L_58:
        /*0078*/ 	.byte	0x04, 0x17
        /*007a*/ 	.short	(.L_60 - .L_59)
.L_59:
        /*007c*/ 	.word	0x00000000
        /*0080*/ 	.short	0x0003
        /*0082*/ 	.short	0x000c
        /*0084*/ 	.byte	0x00, 0xf0, 0x11, 0x00


	//----- nvinfo : EIATTR_KPARAM_INFO
	.align		4
.L_60:
        /*0088*/ 	.byte	0x04, 0x17
        /*008a*/ 	.short	(.L_62 - .L_61)
.L_61:
        /*008c*/ 	.word	0x00000000
        /*0090*/ 	.short	0x0002
        /*0092*/ 	.short	0x0008
        /*0094*/ 	.byte	0x00, 0xf0, 0x11, 0x00


	//----- nvinfo : EIATTR_KPARAM_INFO
	.align		4
.L_62:
        /*0098*/ 	.byte	0x04, 0x17
        /*009a*/ 	.short	(.L_64 - .L_63)
.L_63:
        /*009c*/ 	.word	0x00000000
        /*00a0*/ 	.short	0x0001
        /*00a2*/ 	.short	0x0004
        /*00a4*/ 	.byte	0x00, 0xf0, 0x11, 0x00


	//----- nvinfo : EIATTR_KPARAM_INFO
	.align		4
.L_64:
        /*00a8*/ 	.byte	0x04, 0x17
        /*00aa*/ 	.short	(.L_66 - .L_65)
.L_65:
        /*00ac*/ 	.word	0x00000000
        /*00b0*/ 	.short	0x0000
        /*00b2*/ 	.short	0x0000
        /*00b4*/ 	.byte	0x00, 0xf0, 0x11, 0x00


	//----- nvinfo : EIATTR_SPARSE_MMA_MASK
	.align		4
.L_66:
        /*00b8*/ 	.byte	0x03, 0x50
        /*00ba*/ 	.short	0x0000


	//----- nvinfo : EIATTR_MAXREG_COUNT
	.align		4
        /*00bc*/ 	.byte	0x03, 0x1b
        /*00be*/ 	.short	0x00ff


	//----- nvinfo : EIATTR_MERCURY_ISA_VERSION
	.align		4
        /*00c0*/ 	.byte	0x03, 0x5f
        /*00c2*/ 	.short	0x0101


	//----- nvinfo : EIATTR_EXIT_INSTR_OFFSETS
	.align		4
        /*00c4*/ 	.byte	0x04, 0x1c
        /*00c6*/ 	.short	(.L_68 - .L_67)


	//   ....[0]....
.L_67:
        /*00c8*/ 	.word	0x000000c0


	//   ....[1]....
        /*00cc*/ 	.word	0x00000d10


	//----- nvinfo : EIATTR_CBANK_PARAM_SIZE
	.align		4
.L_68:
        /*00d0*/ 	.byte	0x03, 0x19
        /*00d2*/ 	.short	0x003c


	//----- nvinfo : EIATTR_PARAM_CBANK
	.align		4
        /*00d4*/ 	.byte	0x04, 0x0a
        /*00d6*/ 	.short	(.L_70 - .L_69)
	.align		4
.L_69:
        /*00d8*/ 	.word	index@(.nv.constant0._Z20ReferenceGemm_kerneliiifPKfiS0_ifPfi)
        /*00dc*/ 	.short	0x0210
        /*00de*/ 	.short	0x003c


	//----- nvinfo : EIATTR_SW_WAR
	.align		4
.L_70:
        /*00e0*/ 	.byte	0x04, 0x36
        /*00e2*/ 	.short	(.L_72 - .L_71)
.L_71:
        /*00e4*/ 	.word	0x00000008
.L_72:


//--------------------- .nv.info._Z23InitializeMatrix_kernelPfiii --------------------------
	.section	.nv.info._Z23InitializeMatrix_kernelPfiii,"",@"SHT_CUDA_INFO"
	.sectionflags	@""
	.align	4


	//----- nvinfo : EIATTR_CUDA_API_VERSION
	.align		4
        /*0000*/ 	.byte	0x04, 0x37
        /*0002*/ 	.short	(.L_74 - .L_73)
.L_73:
        /*0004*/ 	.word	0x00000082


	//----- nvinfo : EIATTR_KPARAM_INFO
	.align		4
.L_74:
        /*0008*/ 	.byte	0x04, 0x17
        /*000a*/ 	.short	(.L_76 - .L_75)
.L_75:
        /*000c*/ 	.word	0x00000000
        /*0010*/ 	.short	0x0003
        /*0012*/ 	.short	0x0010
        /*0014*/ 	.byte	0x00, 0xf0, 0x11, 0x00


	//----- nvinfo : EIATTR_KPARAM_INFO
	.align		4
.L_76:
        /*0018*/ 	.byte	0x04, 0x17
        /*001a*/ 	.short	(.L_78 - .L_77)
.L_77:
        /*001c*/ 	.word	0x00000000
        /*0020*/ 	.short	0x0002
        /*0022*/ 	.short	0x000c
        /*0024*/ 	.byte	0x00, 0xf0, 0x11, 0x00


	//----- nvinfo : EIATTR_KPARAM_INFO
	.align		4
.L_78:
        /*0028*/ 	.byte	0x04, 0x17
        /*002a*/ 	.short	(.L_80 - .L_79)
.L_79:
        /*002c*/ 	.word	0x00000000
        /*0030*/ 	.short	0x0001
        /*0032*/ 	.short	0x0008
        /*0034*/ 	.byte	0x00, 0xf0, 0x11, 0x00


	//----- nvinfo : EIATTR_KPARAM_INFO
	.align		4
.L_80:
        /*0038*/ 	.byte	0x04, 0x17
        /*003a*/ 	.short	(.L_82 - .L_81)
.L_81:
        /*003c*/ 	.word	0x00000000
        /*0040*/ 	.short	0x0000
        /*0042*/ 	.short	0x0000
        /*0044*/ 	.byte	0x00, 0xf0, 0x21, 0x00


	//----- nvinfo : EIATTR_SPARSE_MMA_MASK
	.align		4
.L_82:
        /*0048*/ 	.byte	0x03, 0x50
        /*004a*/ 	.short	0x0000


	//----- nvinfo : EIATTR_MAXREG_COUNT
	.align		4
        /*004c*/ 	.byte	0x03, 0x1b
        /*004e*/ 	.short	0x00ff


	//----- nvinfo : EIATTR_MERCURY_ISA_VERSION
	.align		4
        /*0050*/ 	.byte	0x03, 0x5f
        /*0052*/ 	.short	0x0101


	//----- nvinfo : EIATTR_EXIT_INSTR_OFFSETS
	.align		4
        /*0054*/ 	.byte	0x04, 0x1c
        /*0056*/ 	.short	(.L_84 - .L_83)


	//   ....[0]....
.L_83:
        /*0058*/ 	.word	0x000000c0


	//   ....[1]....
        /*005c*/ 	.word	0x000001a0


	//----- nvinfo : EIATTR_CBANK_PARAM_SIZE
	.align		4
.L_84:
        /*0060*/ 	.byte	0x03, 0x19
        /*0062*/ 	.short	0x0014


	//----- nvinfo : EIATTR_PARAM_CBANK
	.align		4
        /*0064*/ 	.byte	0x04, 0x0a
        /*0066*/ 	.short	(.L_86 - .L_85)
	.align		4
.L_85:
        /*0068*/ 	.word	index@(.nv.constant0._Z23InitializeMatrix_kernelPfiii)
        /*006c*/ 	.short	0x0210
        /*006e*/ 	.short	0x0014


	//----- nvinfo : EIATTR_SW_WAR
	.align		4
.L_86:
        /*0070*/ 	.byte	0x04, 0x36
        /*0072*/ 	.short	(.L_88 - .L_87)
.L_87:
        /*0074*/ 	.word	0x00000008
.L_88:


//--------------------- .nv.callgraph             --------------------------
	.section	.nv.callgraph,"",@"SHT_CUDA_CALLGRAPH"
	.align	4
	.sectionentsize	8
	.align		4
        /*0000*/ 	.word	0x00000000
	.align		4
        /*0004*/ 	.word	0xffffffff
	.align		4
        /*0008*/ 	.word	0x00000000
	.align		4
        /*000c*/ 	.word	0xfffffffe
	.align		4
        /*0010*/ 	.word	0x00000000
	.align		4
        /*0014*/ 	.word	0xfffffffd
	.align		4
        /*0018*/ 	.word	0x00000000
	.align		4
        /*001c*/ 	.word	0xfffffffc


//--------------------- .nv.constant4             --------------------------
	.section	.nv.constant4,"a",@progbits
	.align	8
	.align		8
.nv.constant4:
        /*0000*/ 	.dword	_ZN34_INTERNAL_5a371ce5_4_k_cu_68c824614cuda3std3__45__cpo5beginE
	.align		8
        /*0008*/ 	.dword	_ZN34_INTERNAL_5a371ce5_4_k_cu_68c824614cuda3std3__45__cpo3endE
	.align		8
        /*0010*/ 	.dword	_ZN34_INTERNAL_5a371ce5_4_k_cu_68c824614cuda3std3__45__cpo6cbeginE
	.align		8
        /*0018*/ 	.dword	_ZN34_INTERNAL_5a371ce5_4_k_cu_68c824614cuda3std3__45__cpo4cendE
	.align		8
        /*0020*/ 	.dword	_ZN34_INTERNAL_5a371ce5_4_k_cu_68c824614cuda3std3__436_GLOBAL__N__5a371ce5_4_k_cu_68c824616ignoreE
	.align		8
        /*0028*/ 	.dword	_ZN34_INTERNAL_5a371ce5_4_k_cu_68c824614cuda3std3__419piecewise_constructE
	.align		8
        /*0030*/ 	.dword	_ZN34_INTERNAL_5a371ce5_4_k_cu_68c824614cuda3std3__48in_placeE
	.align		8
        /*0038*/ 	.dword	_ZN34_INTERNAL_5a371ce5_4_k_cu_68c824614cuda3std6ranges3__45__cpo4swapE
	.align		8
        /*0040*/ 	.dword	_ZN34_INTERNAL_5a371ce5_4_k_cu_68c824614cuda3std6ranges3__45__cpo9iter_moveE
	.align		8
        /*0048*/ 	.dword	_ZN34_INTERNAL_5a371ce5_4_k_cu_68c824614cute7productE
	.align		8
        /*0050*/ 	.dword	_ZN34_INTERNAL_5a371ce5_4_k_cu_68c824614cute1_E


//--------------------- .text._ZN7cutlass6KernelINS_4gemm6kernel4GemmINS1_11threadblock12MmaPipelinedINS1_9GemmShapeILi128ELi128ELi8EEENS_9transform11threadblock22PredicatedTileIteratorINS_11MatrixShapeILi128ELi8EEEfNS_6layout8RowMajorELi1ENS8_30PitchLinearStripminedThreadMapINS_16PitchLinearShapeILi8ELi128EEELi256ELi1EEELi1ELb0ENSD_9NoPermuteEEENS9_19RegularTileIteratorISC_fNSD_11ColumnMajorELi1ENS8_33TransposePitchLinearThreadMapSimtISI_EELi4EEENSA_INSB_ILi8ELi128EEEfSE_Li0ENSF_INSG_ILi128ELi8EEELi256ELi1EEELi1ELb0ESJ_EENSL_ISQ_fSE_Li0ESS_Li4EEEfSE_NS4_9MmaPolicyINS1_4warp7MmaSimtINS6_ILi32ELi64ELi8EEEfSM_fSE_fSE_NSW_13MmaSimtPolicyINSB_ILi4ELi8EEENSD_19RowMajorInterleavedILi2EEENS6_ILi4ELi4ELi1EEEEELi1ELNS_16ComplexTransformE0ELS15_0EbEENSB_ILi4ELi0EEENSB_ILi0ELi0EEELi1EEENS_21NumericArrayConverterIffLi4ELNS_15FloatRoundStyleE2ENS8_6thread14UnaryTransform8IdentityEEES1F_bEENS_8epilogue11threadblock8EpilogueIS7_S16_Li1ENS1I_22PredicatedTileIteratorINS1I_26OutputTileOptimalThreadMapINS1I_15OutputTileShapeILi128ELi1ELi4ELi4ELi1EEENS1M_ILi1ELi4ELi2ELi1ELi8EEELi256ELi1ELi32EEEfLb0ESJ_Lb0EEENS1H_4warp20FragmentIteratorSimtISY_NS1_6thread3MmaINS6_ILi8ELi8ELi1EEEfSM_fSE_fSE_NS_4arch13OpMultiplyAddEbEESE_S14_EENS1R_16TileIteratorSimtISY_S1Y_fSE_S14_EENS1I_18SharedLoadIteratorINS1P_18CompactedThreadMapEfLi4EEENS1H_6thread17LinearCombinationIfLi1EffLNS25_9ScaleType4KindE0ELS1B_2EfEENSB_ILi0ELi17EEELi1ELi1EEENS4_30GemmIdentityThreadblockSwizzleILi1EEELb0EEEEEvNT_6ParamsE --------------------------
	.section	.text._ZN7cutlass6KernelINS_4gemm6kernel4GemmINS1_11threadblock12MmaPipelinedINS1_9GemmShapeILi128ELi128ELi8EEENS_9transform11threadblock22PredicatedTileIteratorINS_11MatrixShapeILi128ELi8EEEfNS_6layout8RowMajorELi1ENS8_30PitchLinearStripminedThreadMapINS_16PitchLinearShapeILi8ELi128EEELi256ELi1EEELi1ELb0ENSD_9NoPermuteEEENS9_19RegularTileIteratorISC_fNSD_11ColumnMajorELi1ENS8_33TransposePitchLinearThreadMapSimtISI_EELi4EEENSA_INSB_ILi8ELi128EEEfSE_Li0ENSF_INSG_ILi128ELi8EEELi256ELi1EEELi1ELb0ESJ_EENSL_ISQ_fSE_Li0ESS_Li4EEEfSE_NS4_9MmaPolicyINS1_4warp7MmaSimtINS6_ILi32ELi64ELi8EEEfSM_fSE_fSE_NSW_13MmaSimtPolicyINSB_ILi4ELi8EEENSD_19RowMajorInterleavedILi2EEENS6_ILi4ELi4ELi1EEEEELi1ELNS_16ComplexTransformE0ELS15_0EbEENSB_ILi4ELi0EEENSB_ILi0ELi0EEELi1EEENS_21NumericArrayConverterIffLi4ELNS_15FloatRoundStyleE2ENS8_6thread14UnaryTransform8IdentityEEES1F_bEENS_8epilogue11threadblock8EpilogueIS7_S16_Li1ENS1I_22PredicatedTileIteratorINS1I_26OutputTileOptimalThreadMapINS1I_15OutputTileShapeILi128ELi1ELi4ELi4ELi1EEENS1M_ILi1ELi4ELi2ELi1ELi8EEELi256ELi1ELi32EEEfLb0ESJ_Lb0EEENS1H_4warp20FragmentIteratorSimtISY_NS1_6thread3MmaINS6_ILi8ELi8ELi1EEEfSM_fSE_fSE_NS_4arch13OpMultiplyAddEbEESE_S14_EENS1R_16TileIteratorSimtISY_S1Y_fSE_S14_EENS1I_18SharedLoadIteratorINS1P_18CompactedThreadMapEfLi4EEENS1H_6thread17LinearCombinationIfLi1EffLNS25_9ScaleType4KindE0ELS1B_2EfEENSB_ILi0ELi17EEELi1ELi1EEENS4_30GemmIdentityThreadblockSwizzleILi1EEELb0EEEEEvNT_6ParamsE,"ax",@progbits
	.align	128
.text._ZN7cutlass6KernelINS_4gemm6kernel4GemmINS1_11threadblock12MmaPipelinedINS1_9GemmShapeILi128ELi128ELi8EEENS_9transform11threadblock22PredicatedTileIteratorINS_11MatrixShapeILi128ELi8EEEfNS_6layout8RowMajorELi1ENS8_30PitchLinearStripminedThreadMapINS_16PitchLinearShapeILi8ELi128EEELi256ELi1EEELi1ELb0ENSD_9NoPermuteEEENS9_19RegularTileIteratorISC_fNSD_11ColumnMajorELi1ENS8_33TransposePitchLinearThreadMapSimtISI_EELi4EEENSA_INSB_ILi8ELi128EEEfSE_Li0ENSF_INSG_ILi128ELi8EEELi256ELi1EEELi1ELb0ESJ_EENSL_ISQ_fSE_Li0ESS_Li4EEEfSE_NS4_9MmaPolicyINS1_4warp7MmaSimtINS6_ILi32ELi64ELi8EEEfSM_fSE_fSE_NSW_13MmaSimtPolicyINSB_ILi4ELi8EEENSD_19RowMajorInterleavedILi2EEENS6_ILi4ELi4ELi1EEEEELi1ELNS_16ComplexTransformE0ELS15_0EbEENSB_ILi4ELi0EEENSB_ILi0ELi0EEELi1EEENS_21NumericArrayConverterIffLi4ELNS_15FloatRoundStyleE2ENS8_6thread14UnaryTransform8IdentityEEES1F_bEENS_8epilogue11threadblock8EpilogueIS7_S16_Li1ENS1I_22PredicatedTileIteratorINS1I_26OutputTileOptimalThreadMapINS1I_15OutputTileShapeILi128ELi1ELi4ELi4ELi1EEENS1M_ILi1ELi4ELi2ELi1ELi8EEELi256ELi1ELi32EEEfLb0ESJ_Lb0EEENS1H_4warp20FragmentIteratorSimtISY_NS1_6thread3MmaINS6_ILi8ELi8ELi1EEEfSM_fSE_fSE_NS_4arch13OpMultiplyAddEbEESE_S14_EENS1R_16TileIteratorSimtISY_S1Y_fSE_S14_EENS1I_18SharedLoadIteratorINS1P_18CompactedThreadMapEfLi4EEENS1H_6thread17LinearCombinationIfLi1EffLNS25_9ScaleType4KindE0ELS1B_2EfEENSB_ILi0ELi17EEELi1ELi1EEENS4_30GemmIdentityThreadblockSwizzleILi1EEELb0EEEEEvNT_6ParamsE:
        .type           _ZN7cutlass6KernelINS_4gemm6kernel4GemmINS1_11threadblock12MmaPipelinedINS1_9GemmShapeILi128ELi128ELi8EEENS_9transform11threadblock22PredicatedTileIteratorINS_11MatrixShapeILi128ELi8EEEfNS_6layout8RowMajorELi1ENS8_30PitchLinearStripminedThreadMapINS_16PitchLinearShapeILi8ELi128EEELi256ELi1EEELi1ELb0ENSD_9NoPermuteEEENS9_19RegularTileIteratorISC_fNSD_11ColumnMajorELi1ENS8_33TransposePitchLinearThreadMapSimtISI_EELi4EEENSA_INSB_ILi8ELi128EEEfSE_Li0ENSF_INSG_ILi128ELi8EEELi256ELi1EEELi1ELb0ESJ_EENSL_ISQ_fSE_Li0ESS_Li4EEEfSE_NS4_9MmaPolicyINS1_4warp7MmaSimtINS6_ILi32ELi64ELi8EEEfSM_fSE_fSE_NSW_13MmaSimtPolicyINSB_ILi4ELi8EEENSD_19RowMajorInterleavedILi2EEENS6_ILi4ELi4ELi1EEEEELi1ELNS_16ComplexTransformE0ELS15_0EbEENSB_ILi4ELi0EEENSB_ILi0ELi0EEELi1EEENS_21NumericArrayConverterIffLi4ELNS_15FloatRoundStyleE2ENS8_6thread14UnaryTransform8IdentityEEES1F_bEENS_8epilogue11threadblock8EpilogueIS7_S16_Li1ENS1I_22PredicatedTileIteratorINS1I_26OutputTileOptimalThreadMapINS1I_15OutputTileShapeILi128ELi1ELi4ELi4ELi1EEENS1M_ILi1ELi4ELi2ELi1ELi8EEELi256ELi1ELi32EEEfLb0ESJ_Lb0EEENS1H_4warp20FragmentIteratorSimtISY_NS1_6thread3MmaINS6_ILi8ELi8ELi1EEEfSM_fSE_fSE_NS_4arch13OpMultiplyAddEbEESE_S14_EENS1R_16TileIteratorSimtISY_S1Y_fSE_S14_EENS1I_18SharedLoadIteratorINS1P_18CompactedThreadMapEfLi4EEENS1H_6thread17LinearCombinationIfLi1EffLNS25_9ScaleType4KindE0ELS1B_2EfEENSB_ILi0ELi17EEELi1ELi1EEENS4_30GemmIdentityThreadblockSwizzleILi1EEELb0EEEEEvNT_6ParamsE,@function
        .size           _ZN7cutlass6KernelINS_4gemm6kernel4GemmINS1_11threadblock12MmaPipelinedINS1_9GemmShapeILi128ELi128ELi8EEENS_9transform11threadblock22PredicatedTileIteratorINS_11MatrixShapeILi128ELi8EEEfNS_6layout8RowMajorELi1ENS8_30PitchLinearStripminedThreadMapINS_16PitchLinearShapeILi8ELi128EEELi256ELi1EEELi1ELb0ENSD_9NoPermuteEEENS9_19RegularTileIteratorISC_fNSD_11ColumnMajorELi1ENS8_33TransposePitchLinearThreadMapSimtISI_EELi4EEENSA_INSB_ILi8ELi128EEEfSE_Li0ENSF_INSG_ILi128ELi8EEELi256ELi1EEELi1ELb0ESJ_EENSL_ISQ_fSE_Li0ESS_Li4EEEfSE_NS4_9MmaPolicyINS1_4warp7MmaSimtINS6_ILi32ELi64ELi8EEEfSM_fSE_fSE_NSW_13MmaSimtPolicyINSB_ILi4ELi8EEENSD_19RowMajorInterleavedILi2EEENS6_ILi4ELi4ELi1EEEEELi1ELNS_16ComplexTransformE0ELS15_0EbEENSB_ILi4ELi0EEENSB_ILi0ELi0EEELi1EEENS_21NumericArrayConverterIffLi4ELNS_15FloatRoundStyleE2ENS8_6thread14UnaryTransform8IdentityEEES1F_bEENS_8epilogue11threadblock8EpilogueIS7_S16_Li1ENS1I_22PredicatedTileIteratorINS1I_26OutputTileOptimalThreadMapINS1I_15OutputTileShapeILi128ELi1ELi4ELi4ELi1EEENS1M_ILi1ELi4ELi2ELi1ELi8EEELi256ELi1ELi32EEEfLb0ESJ_Lb0EEENS1H_4warp20FragmentIteratorSimtISY_NS1_6thread3MmaINS6_ILi8ELi8ELi1EEEfSM_fSE_fSE_NS_4arch13OpMultiplyAddEbEESE_S14_EENS1R_16TileIteratorSimtISY_S1Y_fSE_S14_EENS1I_18SharedLoadIteratorINS1P_18CompactedThreadMapEfLi4EEENS1H_6thread17LinearCombinationIfLi1EffLNS25_9ScaleType4KindE0ELS1B_2EfEENSB_ILi0ELi17EEELi1ELi1EEENS4_30GemmIdentityThreadblockSwizzleILi1EEELb0EEEEEvNT_6ParamsE,(.L_x_19 - _ZN7cutlass6KernelINS_4gemm6kernel4GemmINS1_11threadblock12MmaPipelinedINS1_9GemmShapeILi128ELi128ELi8EEENS_9transform11threadblock22PredicatedTileIteratorINS_11MatrixShapeILi128ELi8EEEfNS_6layout8RowMajorELi1ENS8_30PitchLinearStripminedThreadMapINS_16PitchLinearShapeILi8ELi128EEELi256ELi1EEELi1ELb0ENSD_9NoPermuteEEENS9_19RegularTileIteratorISC_fNSD_11ColumnMajorELi1ENS8_33TransposePitchLinearThreadMapSimtISI_EELi4EEENSA_INSB_ILi8ELi128EEEfSE_Li0ENSF_INSG_ILi128ELi8EEELi256ELi1EEELi1ELb0ESJ_EENSL_ISQ_fSE_Li0ESS_Li4EEEfSE_NS4_9MmaPolicyINS1_4warp7MmaSimtINS6_ILi32ELi64ELi8EEEfSM_fSE_fSE_NSW_13MmaSimtPolicyINSB_ILi4ELi8EEENSD_19RowMajorInterleavedILi2EEENS6_ILi4ELi4ELi1EEEEELi1ELNS_16ComplexTransformE0ELS15_0EbEENSB_ILi4ELi0EEENSB_ILi0ELi0EEELi1EEENS_21NumericArrayConverterIffLi4ELNS_15FloatRoundStyleE2ENS8_6thread14UnaryTransform8IdentityEEES1F_bEENS_8epilogue11threadblock8EpilogueIS7_S16_Li1ENS1I_22PredicatedTileIteratorINS1I_26OutputTileOptimalThreadMapINS1I_15OutputTileShapeILi128ELi1ELi4ELi4ELi1EEENS1M_ILi1ELi4ELi2ELi1ELi8EEELi256ELi1ELi32EEEfLb0ESJ_Lb0EEENS1H_4warp20FragmentIteratorSimtISY_NS1_6thread3MmaINS6_ILi8ELi8ELi1EEEfSM_fSE_fSE_NS_4arch13OpMultiplyAddEbEESE_S14_EENS1R_16TileIteratorSimtISY_S1Y_fSE_S14_EENS1I_18SharedLoadIteratorINS1P_18CompactedThreadMapEfLi4EEENS1H_6thread17LinearCombinationIfLi1EffLNS25_9ScaleType4KindE0ELS1B_2EfEENSB_ILi0ELi17EEELi1ELi1EEENS4_30GemmIdentityThreadblockSwizzleILi1EEELb0EEEEEvNT_6ParamsE)
        .other          _ZN7cutlass6KernelINS_4gemm6kernel4GemmINS1_11threadblock12MmaPipelinedINS1_9GemmShapeILi128ELi128ELi8EEENS_9transform11threadblock22PredicatedTileIteratorINS_11MatrixShapeILi128ELi8EEEfNS_6layout8RowMajorELi1ENS8_30PitchLinearStripminedThreadMapINS_16PitchLinearShapeILi8ELi128EEELi256ELi1EEELi1ELb0ENSD_9NoPermuteEEENS9_19RegularTileIteratorISC_fNSD_11ColumnMajorELi1ENS8_33TransposePitchLinearThreadMapSimtISI_EELi4EEENSA_INSB_ILi8ELi128EEEfSE_Li0ENSF_INSG_ILi128ELi8EEELi256ELi1EEELi1ELb0ESJ_EENSL_ISQ_fSE_Li0ESS_Li4EEEfSE_NS4_9MmaPolicyINS1_4warp7MmaSimtINS6_ILi32ELi64ELi8EEEfSM_fSE_fSE_NSW_13MmaSimtPolicyINSB_ILi4ELi8EEENSD_19RowMajorInterleavedILi2EEENS6_ILi4ELi4ELi1EEEEELi1ELNS_16ComplexTransformE0ELS15_0EbEENSB_ILi4ELi0EEENSB_ILi0ELi0EEELi1EEENS_21NumericArrayConverterIffLi4ELNS_15FloatRoundStyleE2ENS8_6thread14UnaryTransform8IdentityEEES1F_bEENS_8epilogue11threadblock8EpilogueIS7_S16_Li1ENS1I_22PredicatedTileIteratorINS1I_26OutputTileOptimalThreadMapINS1I_15OutputTileShapeILi128ELi1ELi4ELi4ELi1EEENS1M_ILi1ELi4ELi2ELi1ELi8EEELi256ELi1ELi32EEEfLb0ESJ_Lb0EEENS1H_4warp20FragmentIteratorSimtISY_NS1_6thread3MmaINS6_ILi8ELi8ELi1EEEfSM_fSE_fSE_NS_4arch13OpMultiplyAddEbEESE_S14_EENS1R_16TileIteratorSimtISY_S1Y_fSE_S14_EENS1I_18SharedLoadIteratorINS1P_18CompactedThreadMapEfLi4EEENS1H_6thread17LinearCombinationIfLi1EffLNS25_9ScaleType4KindE0ELS1B_2EfEENSB_ILi0ELi17EEELi1ELi1EEENS4_30GemmIdentityThreadblockSwizzleILi1EEELb0EEEEEvNT_6ParamsE,@"STO_CUDA_ENTRY STV_DEFAULT"
_ZN7cutlass6KernelINS_4gemm6kernel4GemmINS1_11threadblock12MmaPipelinedINS1_9GemmShapeILi128ELi128ELi8EEENS_9transform11threadblock22PredicatedTileIteratorINS_11MatrixShapeILi128ELi8EEEfNS_6layout8RowMajorELi1ENS8_30PitchLinearStripminedThreadMapINS_16PitchLinearShapeILi8ELi128EEELi256ELi1EEELi1ELb0ENSD_9NoPermuteEEENS9_19RegularTileIteratorISC_fNSD_11ColumnMajorELi1ENS8_33TransposePitchLinearThreadMapSimtISI_EELi4EEENSA_INSB_ILi8ELi128EEEfSE_Li0ENSF_INSG_ILi128ELi8EEELi256ELi1EEELi1ELb0ESJ_EENSL_ISQ_fSE_Li0ESS_Li4EEEfSE_NS4_9MmaPolicyINS1_4warp7MmaSimtINS6_ILi32ELi64ELi8EEEfSM_fSE_fSE_NSW_13MmaSimtPolicyINSB_ILi4ELi8EEENSD_19RowMajorInterleavedILi2EEENS6_ILi4ELi4ELi1EEEEELi1ELNS_16ComplexTransformE0ELS15_0EbEENSB_ILi4ELi0EEENSB_ILi0ELi0EEELi1EEENS_21NumericArrayConverterIffLi4ELNS_15FloatRoundStyleE2ENS8_6thread14UnaryTransform8IdentityEEES1F_bEENS_8epilogue11threadblock8EpilogueIS7_S16_Li1ENS1I_22PredicatedTileIteratorINS1I_26OutputTileOptimalThreadMapINS1I_15OutputTileShapeILi128ELi1ELi4ELi4ELi1EEENS1M_ILi1ELi4ELi2ELi1ELi8EEELi256ELi1ELi32EEEfLb0ESJ_Lb0EEENS1H_4warp20FragmentIteratorSimtISY_NS1_6thread3MmaINS6_ILi8ELi8ELi1EEEfSM_fSE_fSE_NS_4arch13OpMultiplyAddEbEESE_S14_EENS1R_16TileIteratorSimtISY_S1Y_fSE_S14_EENS1I_18SharedLoadIteratorINS1P_18CompactedThreadMapEfLi4EEENS1H_6thread17LinearCombinationIfLi1EffLNS25_9ScaleType4KindE0ELS1B_2EfEENSB_ILi0ELi17EEELi1ELi1EEENS4_30GemmIdentityThreadblockSwizzleILi1EEELb0EEEEEvNT_6ParamsE:
[----:B------:R-:W-:Y:S01]  /*0000*/  LDC R1, c[0x0][0x28] ;  /* 0x00000a00ff017b82 */ /* 0x000fe20000000800 */
[----:B------:R-:W0:Y:S07]  /*0010*/  S2R R7, SR_CTAID.Y ;  /* 0x0000000000077919 */ /* 0x000e2e0000002600 */
[----:B------:R-:W1:Y:S01]  /*0020*/  LDC R2, c[0x0][0x228] ;  /* 0x00008a00ff027b82 */ /* 0x000e620000000800 */
[----:B------:R-:W-:Y:S01]  /*0030*/  IMAD.MOV.U32 R5, RZ, RZ, -0x1 ;  /* 0xffffffffff057424 */ /* 0x000fe200078e00ff */
[----:B------:R-:W-:Y:S01]  /*0040*/  ULDC UR4, c[0x0][0x220] ;  /* 0x0000880000047ab9 */ /* 0x000fe20000000800 */
[----:B------:R-:W2:Y:S03]  /*0050*/  S2R R3, SR_CTAID.X ;  /* 0x0000000000037919 */ /* 0x000ea60000002500 */
[----:B-1----:R-:W-:-:S02]  /*0060*/  SHF.L.U32 R0, R5, R2, RZ ;  /* 0x0000000205007219 */ /* 0x002fc400000006ff */
[----:B0-----:R-:W-:Y:S02]  /*0070*/  SHF.L.U32 R7, R7, R2, RZ ;  /* 0x0000000207077219 */ /* 0x001fe400000006ff */
[----:B--2---:R-:W-:Y:S02]  /*0080*/  LOP3.LUT R0, R3, R0, RZ, 0x30, !PT ;  /* 0x0000000003007212 */ /* 0x004fe400078e30ff */
[----:B------:R-:W-:-:S03]  /*0090*/  SHF.R.S32.HI R2, RZ, R2, R3 ;  /* 0x00000002ff027219 */ /* 0x000fc60000011403 */
[----:B------:R-:W-:-:S05]  /*00a0*/  IMAD.IADD R19, R7, 0x1, R0 ;  /* 0x0000000107137824 */ /* 0x000fca00078e0200 */
[----:B------:R-:W-:Y:S01]  /*00b0*/  ISETP.GE.AND P0, PT, R19, UR4, PT ;  /* 0x0000000413007c0c */ /* 0x000fe2000bf06270 */
[----:B------:R-:W-:-:S03]  /*00c0*/  ULDC UR4, c[0x0][0x21c] ;  /* 0x0000870000047ab9 */ /* 0x000fc60000000800 */
[----:B------:R-:W-:-:S13]  /*00d0*/  ISETP.GE.OR P0, PT, R2, UR4, P0 ;  /* 0x0000000402007c0c */ /* 0x000fda0008706670 */
[----:B------:R-:W-:Y:S05]  /*00e0*/  @P0 EXIT ;  /* 0x000000000000094d */ /* 0x000fea0003800000 */
[----:B------:R-:W0:Y:S01]  /*00f0*/  S2UR UR6, SR_CTAID.Z ;  /* 0x00000000000679c3 */ /* 0x000e220000002700 */
[----:B------:R-:W1:Y:S01]  /*0100*/  S2R R126, SR_TID.X ;  /* 0x00000000007e7919 */ /* 0x000e620000002100 */
[----:B------:R-:W-:Y:S01]  /*0110*/  ULDC UR5, c[0x0][0x360] ;  /* 0x0000d80000057ab9 */ /* 0x000fe20000000800 */
[----:B------:R-:W-:Y:S01]  /*0120*/  ULDC UR4, c[0x0][0x218] ;  /* 0x0000860000047ab9 */ /* 0x000fe20000000800 */
[----:B------:R-:W-:Y:S01]  /*0130*/  IMAD.U32 R0, RZ, RZ, UR5 ;  /* 0x00000005ff007e24 */ /* 0x000fe2000f8e00ff */
[----:B------:R-:W-:Y:S01]  /*0140*/  ULDC.64 UR14, c[0x0][0x250] ;  /* 0x00009400000e7ab9 */ /* 0x000fe20000000a00 */
[----:B------:R-:W-:Y:S01]  /*0150*/  IMAD.U32 R3, RZ, RZ, UR4 ;  /* 0x00000004ff037e24 */ /* 0x000fe2000f8e00ff */
[----:B------:R-:W-:Y:S01]  /*0160*/  ULDC.64 UR10, c[0x0][0x238] ;  /* 0x00008e00000a7ab9 */ /* 0x000fe20000000a00 */
[----:B------:R-:W-:Y:S01]  /*0170*/  ULDC.64 UR20, c[0x0][0x208] ;  /* 0x0000820000147ab9 */ /* 0x000fe20000000a00 */
[----:B------:R-:W-:Y:S01]  /*0180*/  ULDC.64 UR12, c[0x0][0x260] ;  /* 0x00009800000c7ab9 */ /* 0x000fe20000000a00 */
[----:B------:R-:W-:Y:S01]  /*0190*/  ULDC.64 UR8, c[0x0][0x280] ;  /* 0x0000a00000087ab9 */ /* 0x000fe20000000a00 */
[----:B0-----:R-:W-:-:S03]  /*01a0*/  UIMAD UR6, UR6, UR5, URZ ;  /* 0x00000005060672a4 */ /* 0x001fc6000f8e023f */
[----:B------:R-:W-:-:S03]  /*01b0*/  ULDC.64 UR4, c[0x0][0x230] ;  /* 0x00008c0000047ab9 */ /* 0x000fc60000000a00 */
[----:B------:R-:W-:Y:S02]  /*01c0*/  VIADDMNMX R0, R0, UR6, R3, PT ;  /* 0x0000000600007c46 */ /* 0x000fe4000b800103 */
[----:B-1----:R-:W-:Y:S02]  /*01d0*/  SHF.R.S32.HI R3, RZ, 0x1f, R126 ;  /* 0x0000001fff037819 */ /* 0x002fe4000001147e */
[----:B------:R-:W-:Y:S02]  /*01e0*/  R2UR UR7, R0 ;  /* 0x00000000000772ca */ /* 0x000fe400000e0000 */
[CC--:B------:R-:W-:Y:S02]  /*01f0*/  LEA.HI R5, R3.reuse, R126.reuse, RZ, 0x3 ;  /* 0x0000007e03057211 */ /* 0x0c0fe400078f18ff */
[----:B------:R-:W-:Y:S02]  /*0200*/  LEA.HI R0, R3, R126, RZ, 0x7 ;  /* 0x0000007e03007211 */ /* 0x000fe400078f38ff */
[----:B------:R-:W-:-:S02]  /*0210*/  SHF.R.S32.HI R125, RZ, 0x3, R5 ;  /* 0x00000003ff7d7819 */ /* 0x000fc40000011405 */
[----:B------:R-:W-:Y:S02]  /*0220*/  LOP3.LUT R5, R5, 0xfffffff8, RZ, 0xc0, !PT ;  /* 0xfffffff805057812 */ /* 0x000fe400078ec0ff */
[----:B------:R-:W-:Y:S01]  /*0230*/  LOP3.LUT R3, R0, 0xffffff80, RZ, 0xc0, !PT ;  /* 0xffffff8000037812 */ /* 0x000fe200078ec0ff */
[----:B------:R-:W-:Y:S02]  /*0240*/  IMAD R7, R2, 0x80, R125 ;  /* 0x0000008002077824 */ /* 0x000fe400078e027d */
[----:B------:R-:W-:Y:S01]  /*0250*/  UIADD3 UR19, -UR6, UR7, URZ ;  /* 0x0000000706137290 */ /* 0x000fe2000fffe13f */
[----:B------:R-:W-:Y:S02]  /*0260*/  IMAD.IADD R8, R126, 0x1, -R5 ;  /* 0x000000017e087824 */ /* 0x000fe400078e0a05 */
[----:B------:R-:W-:Y:S01]  /*0270*/  SHF.R.S32.HI R4, RZ, 0x1f, R7 ;  /* 0x0000001fff047819 */ /* 0x000fe20000011407 */
[----:B------:R-:W-:Y:S01]  /*0280*/  USHF.R.S32.HI UR28, URZ, 0x1f, UR19 ;  /* 0x0000001f3f1c7899 */ /* 0x000fe20008011413 */
[----:B------:R-:W-:-:S02]  /*0290*/  VIADD R2, R8, UR6 ;  /* 0x0000000608027c36 */ /* 0x000fc40008000000 */
[----:B------:R-:W-:Y:S01]  /*02a0*/  IMAD.IADD R18, R126, 0x1, -R3 ;  /* 0x000000017e127824 */ /* 0x000fe200078e0a03 */
[----:B------:R-:W-:Y:S01]  /*02b0*/  ULEA.HI UR28, UR28, UR19, URZ, 0x3 ;  /* 0x000000131c1c7291 */ /* 0x000fe2000f8f183f */
[----:B------:R-:W-:Y:S01]  /*02c0*/  IMAD R4, R4, UR4, RZ ;  /* 0x0000000404047c24 */ /* 0x000fe2000f8e02ff */
[----:B------:R-:W-:Y:S01]  /*02d0*/  SHF.R.S32.HI R3, RZ, 0x1f, R2 ;  /* 0x0000001fff037819 */ /* 0x000fe20000011402 */
[----:B------:R-:W-:Y:S01]  /*02e0*/  IMAD.U32 R10, RZ, RZ, UR7 ;  /* 0x00000007ff0a7e24 */ /* 0x000fe2000f8e00ff */
[----:B------:R-:W-:Y:S01]  /*02f0*/  ULOP3.LUT UR28, UR28, 0xfffffff8, URZ, 0xc0, !UPT ;  /* 0xfffffff81c1c7892 */ /* 0x000fe2000f8ec03f */
[C---:B------:R-:W-:Y:S02]  /*0300*/  IMAD R4, R7.reuse, UR5, R4 ;  /* 0x0000000507047c24 */ /* 0x040fe4000f8e0204 */
[----:B------:R-:W-:Y:S01]  /*0310*/  IMAD.WIDE.U32 R12, R7, UR4, R2 ;  /* 0x00000004070c7c25 */ /* 0x000fe2000f8e0002 */
[----:B------:R-:W-:Y:S01]  /*0320*/  UIADD3 UR28, UR19, -UR28, URZ ;  /* 0x8000001c131c7290 */ /* 0x000fe2000fffe03f */
[----:B------:R-:W-:-:S02]  /*0330*/  ULDC.64 UR4, c[0x0][0x210] ;  /* 0x0000840000047ab9 */ /* 0x000fc40000000a00 */
[C---:B------:R-:W-:Y:S01]  /*0340*/  VIADD R3, R7.reuse, 0x60 ;  /* 0x0000006007037836 */ /* 0x040fe20000000000 */
[----:B------:R-:W-:Y:S01]  /*0350*/  UISETP.NE.AND UP0, UPT, UR28, URZ, UPT ;  /* 0x0000003f1c00728c */ /* 0x000fe2000bf05270 */
[C---:B------:R-:W-:Y:S01]  /*0360*/  VIADD R6, R7.reuse, 0x20 ;  /* 0x0000002007067836 */ /* 0x040fe20000000000 */
[----:B------:R-:W-:Y:S01]  /*0370*/  ISETP.GE.AND P5, PT, R7, UR4, PT ;  /* 0x0000000407007c0c */ /* 0x000fe2000bfa6270 */
[----:B------:R-:W-:Y:S01]  /*0380*/  IMAD.SHL.U32 R68, R12, 0x4, RZ ;  /* 0x000000040c447824 */ /* 0x000fe200078e00ff */
[----:B------:R-:W-:Y:S01]  /*0390*/  USEL UR28, UR28, 0x8, UP0 ;  /* 0x000000081c1c7887 */ /* 0x000fe20008000000 */
[----:B------:R-:W-:Y:S01]  /*03a0*/  ISETP.GE.AND P2, PT, R3, UR4, PT ;  /* 0x0000000403007c0c */ /* 0x000fe2000bf46270 */
[----:B------:R-:W-:Y:S01]  /*03b0*/  IMAD.IADD R3, R13, 0x1, R4 ;  /* 0x000000010d037824 */ /* 0x000fe200078e0204 */
[----:B------:R-:W-:Y:S01]  /*03c0*/  ISETP.GE.AND P4, PT, R6, UR4, PT ;  /* 0x0000000406007c0c */ /* 0x000fe2000bf86270 */
[----:B------:R-:W-:Y:S01]  /*03d0*/  VIADD R5, R7, 0x40 ;  /* 0x0000004007057836 */ /* 0x000fe20000000000 */
[----:B------:R-:W-:Y:S01]  /*03e0*/  IADD3 R14, P1, R68, UR14, RZ ;  /* 0x0000000e440e7c10 */ /* 0x000fe2000ff3e0ff */
[----:B------:R-:W-:Y:S01]  /*03f0*/  IMAD.U32 R65, RZ, RZ, UR28 ;  /* 0x0000001cff417e24 */ /* 0x000fe2000f8e00ff */
[----:B------:R-:W-:Y:S01]  /*0400*/  SHF.L.U64.HI R69, R12, 0x2, R3 ;  /* 0x000000020c457819 */ /* 0x000fe20000010203 */
[----:B------:R-:W-:Y:S01]  /*0410*/  IMAD.MOV.U32 R4, RZ, RZ, RZ ;  /* 0x000000ffff047224 */ /* 0x000fe200078e00ff */
[----:B------:R-:W-:-:S02]  /*0420*/  ISETP.GE.AND P3, PT, R5, UR4, PT ;  /* 0x0000000405007c0c */ /* 0x000fc4000bf66270 */
[----:B------:R-:W-:Y:S02]  /*0430*/  CS2R R6, SRZ ;  /* 0x0000000000067805 */ /* 0x000fe4000001ff00 */
[----:B------:R-:W-:Y:S01]  /*0440*/  VIADDMNMX R10, R65, UR6, R10, PT ;  /* 0x00000006410a7c46 */ /* 0x000fe2000b80010a */
[----:B------:R-:W-:Y:S01]  /*0450*/  IMAD R18, R19, 0x80, R18 ;  /* 0x0000008013127824 */ /* 0x000fe200078e0212 */
[----:B------:R-:W-:Y:S02]  /*0460*/  IADD3.X R15, R69, UR15, RZ, P1, !PT ;  /* 0x0000000f450f7c10 */ /* 0x000fe40008ffe4ff */
[CC--:B------:R-:W-:Y:S02]  /*0470*/  ISETP.LT.AND P0, PT, R2.reuse, R10.reuse, !P4 ;  /* 0x0000000a0200720c */ /* 0x0c0fe40006701270 */
[----:B------:R-:W-:Y:S02]  /*0480*/  ISETP.LT.AND P6, PT, R2, R10, !P5 ;  /* 0x0000000a0200720c */ /* 0x000fe40006fc1270 */
[----:B------:R-:W-:-:S02]  /*0490*/  IADD3 R12, P1, R14, UR10, RZ ;  /* 0x0000000a0e0c7c10 */ /* 0x000fc4000ff3e0ff */
[----:B------:R-:W-:Y:S01]  /*04a0*/  LEA.HI.SX32 R3, R0, UR6, 0x19 ;  /* 0x0000000600037c11 */ /* 0x000fe2000f8fcaff */
[----:B------:R-:W-:Y:S01]  /*04b0*/  IMAD.MOV.U32 R9, RZ, RZ, RZ ;  /* 0x000000ffff097224 */ /* 0x000fe200078e00ff */
[----:B------:R-:W-:Y:S01]  /*04c0*/  IADD3.X R13, R15, UR11, RZ, P1, !PT ;  /* 0x0000000b0f0d7c10 */ /* 0x000fe20008ffe4ff */
[----:B------:R-:W-:Y:S01]  /*04d0*/  ULDC.64 UR6, c[0x0][0x268] ;  /* 0x00009a0000067ab9 */ /* 0x000fe20000000a00 */
[----:B------:R-:W-:Y:S02]  /*04e0*/  ISETP.LT.AND P1, PT, R2, R10, !P3 ;  /* 0x0000000a0200720c */ /* 0x000fe40005f21270 */
[----:B------:R-:W-:Y:S01]  /*04f0*/  SHF.R.S32.HI R0, RZ, 0x1f, R3 ;  /* 0x0000001fff007819 */ /* 0x000fe20000011403 */
[----:B------:R0:W2:Y:S01]  /*0500*/  @P0 LDG.E.LTC128B R4, desc[UR20][R12.64] ;  /* 0x000000140c040981 */ /* 0x0000a2000c1e1920 */
[----:B------:R-:W-:-:S03]  /*0510*/  IADD3 R16, P0, R12, UR10, RZ ;  /* 0x0000000a0c107c10 */ /* 0x000fc6000ff1e0ff */
[----:B------:R1:W3:Y:S01]  /*0520*/  @P6 LDG.E.LTC128B R6, desc[UR20][R14.64] ;  /* 0x000000140e066981 */ /* 0x0002e2000c1e1920 */
[----:B------:R-:W-:Y:S01]  /*0530*/  ISETP.LT.AND P6, PT, R2, R10, !P2 ;  /* 0x0000000a0200720c */ /* 0x000fe200057c1270 */
[----:B------:R-:W-:Y:S01]  /*0540*/  IMAD.MOV.U32 R2, RZ, RZ, RZ ;  /* 0x000000ffff027224 */ /* 0x000fe200078e00ff */
[----:B------:R-:W-:Y:S01]  /*0550*/  SHF.R.S32.HI R19, RZ, 0x1f, R18 ;  /* 0x0000001fff137819 */ /* 0x000fe20000011412 */
[----:B------:R-:W-:Y:S01]  /*0560*/  IMAD R0, R0, UR12, RZ ;  /* 0x0000000c00007c24 */ /* 0x000fe2000f8e02ff */
[----:B------:R-:W-:-:S03]  /*0570*/  IADD3.X R17, R13, UR11, RZ, P0, !PT ;  /* 0x0000000b0d117c10 */ /* 0x000fc600087fe4ff */
[C---:B------:R-:W-:Y:S02]  /*0580*/  IMAD R67, R3.reuse, UR13, R0 ;  /* 0x0000000d03437c24 */ /* 0x040fe4000f8e0200 */
[----:B------:R4:W5:Y:S01]  /*0590*/  @P1 LDG.E.LTC128B R2, desc[UR20][R16.64] ;  /* 0x0000001410021981 */ /* 0x000962000c1e1920 */
[----:B------:R-:W-:Y:S01]  /*05a0*/  ISETP.GE.AND P1, PT, R18, UR5, PT ;  /* 0x0000000512007c0c */ /* 0x000fe2000bf26270 */
[----:B------:R-:W-:Y:S01]  /*05b0*/  IMAD.MOV.U32 R0, RZ, RZ, RZ ;  /* 0x000000ffff007224 */ /* 0x000fe200078e00ff */
[----:B0-----:R-:W-:Y:S01]  /*05c0*/  IADD3 R12, P0, R16, UR10, RZ ;  /* 0x0000000a100c7c10 */ /* 0x001fe2000ff1e0ff */
[----:B-1----:R-:W-:-:S03]  /*05d0*/  IMAD.WIDE.U32 R14, R3, UR12, R18 ;  /* 0x0000000c030e7c25 */ /* 0x002fc6000f8e0012 */
[----:B------:R-:W-:Y:S02]  /*05e0*/  IADD3.X R13, R17, UR11, RZ, P0, !PT ;  /* 0x0000000b110d7c10 */ /* 0x000fe400087fe4ff */
[----:B------:R-:W-:Y:S01]  /*05f0*/  ISETP.LT.AND P0, PT, R3, R10, !P1 ;  /* 0x0000000a0300720c */ /* 0x000fe20004f01270 */
[----:B------:R-:W-:Y:S02]  /*0600*/  IMAD.IADD R67, R15, 0x1, R67 ;  /* 0x000000010f437824 */ /* 0x000fe400078e0243 */
[C---:B------:R-:W-:Y:S01]  /*0610*/  IMAD.SHL.U32 R120, R14.reuse, 0x4, RZ ;  /* 0x000000040e787824 */ /* 0x040fe200078e00ff */
[----:B------:R0:W5:Y:S01]  /*0620*/  @P6 LDG.E.LTC128B R0, desc[UR20][R12.64] ;  /* 0x000000140c006981 */ /* 0x000162000c1e1920 */
[----:B------:R-:W-:Y:S01]  /*0630*/  VIADD R5, R3, 0x2 ;  /* 0x0000000203057836 */ /* 0x000fe20000000000 */
[----:B------:R-:W-:Y:S02]  /*0640*/  SHF.L.U64.HI R67, R14, 0x2, R67 ;  /* 0x000000020e437819 */ /* 0x000fe40000010243 */
[----:B----4-:R-:W-:-:S04]  /*0650*/  IADD3 R16, P6, R120, UR8, RZ ;  /* 0x0000000878107c10 */ /* 0x010fc8000ffde0ff */
[----:B------:R-:W-:Y:S02]  /*0660*/  IADD3.X R17, R67, UR9, RZ, P6, !PT ;  /* 0x0000000943117c10 */ /* 0x000fe4000b7fe4ff */
[----:B------:R-:W-:Y:S01]  /*0670*/  ISETP.LT.AND P6, PT, R5, R10, !P1 ;  /* 0x0000000a0500720c */ /* 0x000fe20004fc1270 */
[----:B------:R-:W-:Y:S02]  /*0680*/  VIADD R5, R3, 0x4 ;  /* 0x0000000403057836 */ /* 0x000fe40000000000 */
[----:B------:R1:W4:Y:S01]  /*0690*/  @P0 LDG.E.LTC128B R9, desc[UR20][R16.64] ;  /* 0x0000001410090981 */ /* 0x000322000c1e1920 */
[----:B------:R-:W-:-:S04]  /*06a0*/  IADD3 R14, P0, R16, UR6, RZ ;  /* 0x00000006100e7c10 */ /* 0x000fc8000ff1e0ff */
[----:B------:R-:W-:Y:S02]  /*06b0*/  IADD3.X R15, R17, UR7, RZ, P0, !PT ;  /* 0x00000007110f7c10 */ /* 0x000fe400087fe4ff */
[----:B------:R-:W-:Y:S01]  /*06c0*/  ISETP.LT.AND P0, PT, R5, R10, !P1 ;  /* 0x0000000a0500720c */ /* 0x000fe20004f01270 */
[----:B------:R-:W-:Y:S02]  /*06d0*/  VIADD R3, R3, 0x6 ;  /* 0x0000000603037836 */ /* 0x000fe40000000000 */
[----:B------:R1:W4:Y:S01]  /*06e0*/  @P6 LDG.E.LTC128B R7, desc[UR20][R14.64] ;  /* 0x000000140e076981 */ /* 0x000322000c1e1920 */
[----:B0-----:R-:W-:Y:S01]  /*06f0*/  IADD3 R12, P6, R14, UR6, RZ ;  /* 0x000000060e0c7c10 */ /* 0x001fe2000ffde0ff */
[----:B------:R-:W-:-:S03]  /*0700*/  IMAD.MOV.U32 R5, RZ, RZ, RZ ;  /* 0x000000ffff057224 */ /* 0x000fc600078e00ff */
[----:B------:R-:W-:Y:S02]  /*0710*/  IADD3.X R13, R15, UR7, RZ, P6, !PT ;  /* 0x000000070f0d7c10 */ /* 0x000fe4000b7fe4ff */
[----:B------:R-:W-:-:S03]  /*0720*/  ISETP.LT.AND P6, PT, R3, R10, !P1 ;  /* 0x0000000a0300720c */ /* 0x000fc60004fc1270 */
[----:B------:R0:W4:Y:S01]  /*0730*/  @P0 LDG.E.LTC128B R5, desc[UR20][R12.64] ;  /* 0x000000140c050981 */ /* 0x000122000c1e1920 */
[----:B------:R-:W-:Y:S01]  /*0740*/  IMAD.MOV.U32 R3, RZ, RZ, RZ ;  /* 0x000000ffff037224 */ /* 0x000fe200078e00ff */
[----:B-1----:R-:W-:-:S04]  /*0750*/  IADD3 R16, P0, R12, UR6, RZ ;  /* 0x000000060c107c10 */ /* 0x002fc8000ff1e0ff */
[----:B------:R-:W-:-:S05]  /*0760*/  IADD3.X R17, R13, UR7, RZ, P0, !PT ;  /* 0x000000070d117c10 */ /* 0x000fca00087fe4ff */
[----:B------:R1:W4:Y:S01]  /*0770*/  @P6 LDG.E.LTC128B R3, desc[UR20][R16.64] ;  /* 0x0000001410036981 */ /* 0x000322000c1e1920 */
[----:B------:R-:W-:-:S06]  /*0780*/  SHF.R.U32.HI R10, RZ, 0x5, R126 ;  /* 0x00000005ff0a7819 */ /* 0x000fcc000001167e */
[----:B------:R-:W0:Y:S01]  /*0790*/  SHFL.IDX PT, R10, R10, RZ, 0x1f ;  /* 0x00001fff0a0a7589 */ /* 0x000e2200000e0000 */
[----:B------:R-:W1:Y:S01]  /*07a0*/  S2UR UR23, SR_CgaCtaId ;  /* 0x00000000001779c3 */ /* 0x000e620000008800 */
[----:B0-----:R-:W-:-:S13]  /*07b0*/  R2UR UR16, R10 ;  /* 0x000000000a1072ca */ /* 0x001fda00000e0000 */
[----:B------:R-:W-:-:S04]  /*07c0*/  USHF.R.S32.HI UR18, URZ, 0x1f, UR16 ;  /* 0x0000001f3f127899 */ /* 0x000fc80008011410 */
[----:B------:R-:W-:-:S04]  /*07d0*/  ULEA.HI UR18, UR18, UR16, URZ, 0x3 ;  /* 0x0000001012127291 */ /* 0x000fc8000f8f183f */
[----:B------:R-:W-:-:S04]  /*07e0*/  ULOP3.LUT UR4, UR18, 0xfffffff8, URZ, 0xc0, !UPT ;  /* 0xfffffff812047892 */ /* 0x000fc8000f8ec03f */
[----:B------:R-:W-:-:S04]  /*07f0*/  UIADD3 UR4, UR16, -UR4, URZ ;  /* 0x8000000410047290 */ /* 0x000fc8000fffe03f */
[----:B------:R-:W-:Y:S01]  /*0800*/  USHF.R.S32.HI UR16, URZ, 0x1f, UR4 ;  /* 0x0000001f3f107899 */ /* 0x000fe20008011404 */
[----:B------:R-:W-:-:S03]  /*0810*/  SEL R14, RZ, 0xffffffff, P4 ;  /* 0xffffffffff0e7807 */ /* 0x000fc60002000000 */
[----:B------:R-:W-:Y:S01]  /*0820*/  ULEA.HI UR16, UR16, UR4, URZ, 0x2 ;  /* 0x0000000410107291 */ /* 0x000fe2000f8f103f */
[----:B------:R-:W-:Y:S01]  /*0830*/  SEL R10, RZ, 0xffffffff, P1 ;  /* 0xffffffffff0a7807 */ /* 0x000fe20000800000 */
[----:B------:R-:W-:Y:S02]  /*0840*/  IMAD.SHL.U32 R14, R14, 0x2, RZ ;  /* 0x000000020e0e7824 */ /* 0x000fe400078e00ff */
[----:B------:R-:W-:Y:S01]  /*0850*/  ULOP3.LUT UR17, UR16, 0xfffffffc, URZ, 0xc0, !UPT ;  /* 0xfffffffc10117892 */ /* 0x000fe2000f8ec03f */
[----:B------:R-:W-:Y:S01]  /*0860*/  SEL R11, RZ, 0x1, P5 ;  /* 0x00000001ff0b7807 */ /* 0x000fe20002800000 */
[----:B------:R-:W-:Y:S01]  /*0870*/  IMAD R125, R8, 0x84, R125 ;  /* 0x00000084087d7824 */ /* 0x000fe200078e027d */
[----:B------:R-:W-:Y:S01]  /*0880*/  LOP3.LUT R8, R126, 0x1f, RZ, 0xc0, !PT ;  /* 0x0000001f7e087812 */ /* 0x000fe200078ec0ff */
[----:B------:R-:W-:Y:S02]  /*0890*/  USHF.R.S32.HI UR18, URZ, 0x3, UR18 ;  /* 0x000000033f127899 */ /* 0x000fe40008011412 */
[----:B------:R-:W-:-:S02]  /*08a0*/  USHF.R.S32.HI UR16, URZ, 0x2, UR16 ;  /* 0x000000023f107899 */ /* 0x000fc40008011410 */
[----:B------:R-:W-:Y:S01]  /*08b0*/  UIADD3 UR17, UR4, -UR17, URZ ;  /* 0x8000001104117290 */ /* 0x000fe2000fffe03f */
[----:B------:R-:W-:Y:S01]  /*08c0*/  UMOV UR5, 0x400 ;  /* 0x0000040000057882 */ /* 0x000fe20000000000 */
[----:B------:R-:W-:Y:S01]  /*08d0*/  LOP3.LUT R14, R14, 0x2, R11, 0xe2, !PT ;  /* 0x000000020e0e7812 */ /* 0x000fe200078ee20b */
[----:B-1----:R-:W-:Y:S01]  /*08e0*/  ULEA UR23, UR23, UR5, 0x18 ;  /* 0x0000000517177291 */ /* 0x002fe2000f8ec03f */
[----:B------:R-:W-:Y:S01]  /*08f0*/  IMAD.SHL.U32 R10, R10, 0x2, RZ ;  /* 0x000000020a0a7824 */ /* 0x000fe200078e00ff */
[----:B------:R-:W-:Y:S01]  /*0900*/  UISETP.GE.AND UP0, UPT, UR19, 0x1, UPT ;  /* 0x000000011300788c */ /* 0x000fe2000bf06270 */
[----:B------:R-:W-:Y:S01]  /*0910*/  SEL R11, RZ, 0x1, P1 ;  /* 0x00000001ff0b7807 */ /* 0x000fe20000800000 */
[----:B------:R-:W-:Y:S01]  /*0920*/  ULEA UR4, UR18, UR16, 0x4 ;  /* 0x0000001012047291 */ /* 0x000fe2000f8e203f */
[----:B------:R-:W-:Y:S01]  /*0930*/  SHF.R.U32.HI R8, RZ, 0x4, R8 ;  /* 0x00000004ff087819 */ /* 0x000fe20000011608 */
[----:B------:R-:W-:Y:S01]  /*0940*/  UIMAD UR5, UR18, 0x21, UR17 ;  /* 0x00000021120578a4 */ /* 0x000fe2000f8e0211 */
[----:B------:R-:W-:Y:S01]  /*0950*/  LOP3.LUT R10, R10, 0x2, R11, 0xe2, !PT ;  /* 0x000000020a0a7812 */ /* 0x000fe200078ee20b */
[----:B------:R-:W-:Y:S01]  /*0960*/  USHF.L.U32 UR4, UR4, 0x4, URZ ;  /* 0x0000000404047899 */ /* 0x000fe2000800063f */
[----:B------:R-:W-:Y:S01]  /*0970*/  IMAD.SHL.U32 R11, R126, 0x8, RZ ;  /* 0x000000087e0b7824 */ /* 0x000fe200078e00ff */
[----:B------:R-:W-:Y:S01]  /*0980*/  USHF.L.U32 UR5, UR5, 0x3, URZ ;  /* 0x0000000305057899 */ /* 0x000fe2000800063f */
[----:B------:R-:W-:Y:S01]  /*0990*/  IMAD.SHL.U32 R13, R8, 0x2, RZ ;  /* 0x00000002080d7824 */ /* 0x000fe200078e00ff */
[----:B------:R-:W-:Y:S01]  /*09a0*/  UIADD3 UR22, UR23, 0x2100, URZ ;  /* 0x0000210017167890 */ /* 0x000fe2000fffe03f */
[----:B------:R-:W-:Y:S01]  /*09b0*/  PLOP3.LUT P0, PT, PT, PT, UP0, 0x80, 0x0 ;  /* 0x000000000000781c */ /* 0x000fe20003f0f008 */
[----:B------:R-:W-:Y:S01]  /*09c0*/  IMAD.U32 R84, RZ, RZ, UR4 ;  /* 0x00000004ff547e24 */ /* 0x000fe2000f8e00ff */
[----:B------:R-:W-:Y:S01]  /*09d0*/  LOP3.LUT R11, R11, 0x70, RZ, 0xc0, !PT ;  /* 0x000000700b0b7812 */ /* 0x000fe200078ec0ff */
[----:B------:R-:W-:Y:S01]  /*09e0*/  IMAD.U32 R85, RZ, RZ, UR5 ;  /* 0x00000005ff557e24 */ /* 0x000fe2000f8e00ff */
[----:B------:R-:W-:Y:S01]  /*09f0*/  LOP3.LUT R8, R13, 0xfffffffe, R126, 0xe2, !PT ;  /* 0xfffffffe0d087812 */ /* 0x000fe200078ee27e */
[----:B------:R-:W-:Y:S01]  /*0a00*/  ULDC.64 UR4, c[0x0][0x348] ;  /* 0x0000d20000047ab9 */ /* 0x000fe20000000a00 */
[----:B------:R-:W-:-:S02]  /*0a10*/  LEA R125, R125, UR23, 0x2 ;  /* 0x000000177d7d7c11 */ /* 0x000fc4000f8e10ff */
[----:B------:R-:W-:Y:S02]  /*0a20*/  LEA R126, R126, UR22, 0x2 ;  /* 0x000000167e7e7c11 */ /* 0x000fe4000f8e10ff */
[----:B------:R-:W-:Y:S02]  /*0a30*/  SEL R13, RZ, 0x4, P1 ;  /* 0x00000004ff0d7807 */ /* 0x000fe40000800000 */
[----:B------:R-:W-:Y:S02]  /*0a40*/  SEL R124, RZ, 0x8, P1 ;  /* 0x00000008ff7c7807 */ /* 0x000fe40000800000 */
[----:B------:R-:W-:Y:S01]  /*0a50*/  ISETP.NE.U32.AND P1, PT, RZ, UR4, PT ;  /* 0x00000004ff007c0c */ /* 0x000fe2000bf25070 */
[----:B------:R-:W-:Y:S01]  /*0a60*/  VIADD R11, R11, UR22 ;  /* 0x000000160b0b7c36 */ /* 0x000fe20008000000 */
[----:B------:R-:W-:Y:S02]  /*0a70*/  LEA R8, R8, UR23, 0x4 ;  /* 0x0000001708087c11 */ /* 0x000fe4000f8e20ff */
[----:B------:R-:W-:-:S02]  /*0a80*/  SEL R12, RZ, 0x4, P3 ;  /* 0x00000004ff0c7807 */ /* 0x000fc40001800000 */
[----:B------:R-:W-:Y:S02]  /*0a90*/  SEL R123, RZ, 0x8, P2 ;  /* 0x00000008ff7b7807 */ /* 0x000fe40001000000 */
[----:B------:R-:W-:Y:S01]  /*0aa0*/  ISETP.NE.AND.EX P1, PT, RZ, UR5, PT, P1 ;  /* 0x00000005ff007c0c */ /* 0x000fe2000bf25310 */
[----:B------:R-:W-:Y:S01]  /*0ab0*/  IMAD R84, R84, 0x10, R11 ;  /* 0x0000001054547824 */ /* 0x000fe200078e020b */
[----:B------:R-:W-:Y:S01]  /*0ac0*/  LOP3.LUT R123, R123, R12, R14, 0xfe, !PT ;  /* 0x0000000c7b7b7212 */ /* 0x000fe200078efe0e */
[----:B------:R-:W-:Y:S01]  /*0ad0*/  IMAD R85, R85, 0x10, R8 ;  /* 0x0000001055557824 */ /* 0x000fe200078e0208 */
[----:B------:R-:W-:Y:S02]  /*0ae0*/  LOP3.LUT R124, R124, R13, R10, 0xfe, !PT ;  /* 0x0000000d7c7c7212 */ /* 0x000fe400078efe0a */
[----:B------:R-:W-:Y:S02]  /*0af0*/  CS2R R14, SRZ ;  /* 0x00000000000e7805 */ /* 0x000fe4000001ff00 */
[----:B------:R-:W-:-:S02]  /*0b00*/  CS2R R18, SRZ ;  /* 0x0000000000127805 */ /* 0x000fc4000001ff00 */
[----:B------:R-:W-:Y:S02]  /*0b10*/  CS2R R20, SRZ ;  /* 0x0000000000147805 */ /* 0x000fe4000001ff00 */
[----:B------:R-:W-:Y:S02]  /*0b20*/  CS2R R46, SRZ ;  /* 0x00000000002e7805 */ /* 0x000fe4000001ff00 */
[----:B------:R-:W-:Y:S02]  /*0b30*/  CS2R R50, SRZ ;  /* 0x0000000000327805 */ /* 0x000fe4000001ff00 */
[----:B------:R-:W-:Y:S02]  /*0b40*/  CS2R R52, SRZ ;  /* 0x0000000000347805 */ /* 0x000fe4000001ff00 */
        /* <DEDUP_REMOVED lines=9> */
[----:B------:R-:W-:Y:S01]  /*0be0*/  CS2R R56, SRZ ;  /* 0x0000000000387805 */ /* 0x000fe2000001ff00 */
[----:B------:R-:W-:Y:S01]  /*0bf0*/  IMAD.MOV.U32 R8, RZ, RZ, RZ ;  /* 0x000000ffff087224 */ /* 0x000fe200078e00ff */
        /* <DEDUP_REMOVED lines=9> */
[----:B------:R-:W-:Y:S01]  /*0c90*/  CS2R R62, SRZ ;  /* 0x00000000003e7805 */ /* 0x000fe2000001ff00 */
[----:B------:R-:W-:Y:S01]  /*0ca0*/  IMAD.MOV.U32 R64, RZ, RZ, RZ ;  /* 0x000000ffff407224 */ /* 0x000fe200078e00ff */
[----:B------:R-:W-:Y:S01]  /*0cb0*/  CS2R R32, SRZ ;  /* 0x0000000000207805 */ /* 0x000fe2000001ff00 */
[----:B--2---:R-:W-:Y:S04]  /*0cc0*/  STS [R125+0x80], R4 ;  /* 0x000080047d007388 */ /* 0x004fe80000000800 */
[----:B---3--:R-:W-:Y:S04]  /*0cd0*/  STS [R125], R6 ;  /* 0x000000067d007388 */ /* 0x008fe80000000800 */
[----:B-----5:R-:W-:Y:S04]  /*0ce0*/  STS [R125+0x100], R2 ;  /* 0x000100027d007388 */ /* 0x020fe80000000800 */
[----:B------:R0:W-:Y:S04]  /*0cf0*/  STS [R125+0x180], R0 ;  /* 0x000180007d007388 */ /* 0x0001e80000000800 */
[----:B----4-:R1:W-:Y:S04]  /*0d00*/  STS [R126], R9 ;  /* 0x000000097e007388 */ /* 0x0103e80000000800 */
[----:B------:R2:W-:Y:S01]  /*0d10*/  STS [R126+0x400], R7 ;  /* 0x000400077e007388 */ /* 0x0005e20000000800 */
[----:B0-----:R-:W-:-:S03]  /*0d20*/  IMAD.MOV.U32 R0, RZ, RZ, RZ ;  /* 0x000000ffff007224 */ /* 0x001fc600078e00ff */
[----:B------:R0:W-:Y:S01]  /*0d30*/  STS [R126+0x800], R5 ;  /* 0x000800057e007388 */ /* 0x0001e20000000800 */
[----:B-1----:R-:W-:-:S03]  /*0d40*/  IMAD.MOV.U32 R9, RZ, RZ, RZ ;  /* 0x000000ffff097224 */ /* 0x002fc600078e00ff */
[----:B------:R1:W-:Y:S01]  /*0d50*/  STS [R126+0xc00], R3 ;  /* 0x000c00037e007388 */ /* 0x0003e20000000800 */
[----:B--2---:R-:W-:Y:S02]  /*0d60*/  CS2R R6, SRZ ;  /* 0x0000000000067805 */ /* 0x004fe4000001ff00 */
[----:B0-----:R-:W-:Y:S02]  /*0d70*/  CS2R R4, SRZ ;  /* 0x0000000000047805 */ /* 0x001fe4000001ff00 */
[----:B-1----:R-:W-:Y:S01]  /*0d80*/  CS2R R2, SRZ ;  /* 0x0000000000027805 */ /* 0x002fe2000001ff00 */
[----:B------:R-:W-:Y:S06]  /*0d90*/  BAR.SYNC.DEFER_BLOCKING 0x0 ;  /* 0x0000000000007b1d */ /* 0x000fec0000010000 */
[----:B------:R-:W-:Y:S05]  /*0da0*/  @!P0 BRA `(.L_x_0) ;  /* 0x0000002c00288947 */ /* 0x000fea0003800000 */
[----:B------:R-:W-:Y:S01]  /*0db0*/  UIMAD.WIDE.U32 UR22, UR6, 0x3, URZ ;  /* 0x00000003061678a5 */ /* 0x000fe2000f8e003f */
[----:B------:R-:W-:Y:S01]  /*0dc0*/  IMAD.WIDE R68, R65, 0x4, R68 ;  /* 0x0000000441447825 */ /* 0x000fe200078e0244 */
[----:B------:R-:W-:Y:S01]  /*0dd0*/  UIMAD UR27, UR7, 0x3, URZ ;  /* 0x00000003071b78a4 */ /* 0x000fe2000f8e023f */
[----:B------:R0:W1:Y:S01]  /*0de0*/  LDS.128 R76, [R85+0x40] ;  /* 0x00004000554c7984 */ /* 0x0000620000000c00 */
[----:B------:R-:W-:Y:S01]  /*0df0*/  USHF.R.S32.HI UR26, URZ, 0x1f, UR28 ;  /* 0x0000001f3f1a7899 */ /* 0x000fe2000801141c */
[----:B------:R-:W-:Y:S01]  /*0e00*/  VIADD R126, R126, 0x1000 ;  /* 0x000010007e7e7836 */ /* 0x000fe20000000000 */
[----:B------:R-:W-:Y:S01]  /*0e10*/  ULDC.64 UR6, c[0x0][0x270] ;  /* 0x00009c0000067ab9 */ /* 0x000fe20000000a00 */
[----:B------:R-:W-:Y:S01]  /*0e20*/  ULDC.64 UR4, c[0x0][0x278] ;  /* 0x00009e0000047ab9 */ /* 0x000fe20000000a00 */
[----:B------:R-:W-:Y:S01]  /*0e30*/  UIMAD.WIDE.U32 UR24, UR10, 0x3, URZ ;  /* 0x000000030a1878a5 */ /* 0x000fe2000f8e003f */
[----:B------:R0:W2:Y:S01]  /*0e40*/  LDS.128 R72, [R84] ;  /* 0x0000000054487984 */ /* 0x0000a20000000c00 */
[----:B------:R-:W-:Y:S01]  /*0e50*/  UIADD3 UR6, UP1, UR6, -UR4, URZ ;  /* 0x8000000406067290 */ /* 0x000fe2000ff3e03f */
[----:B------:R-:W-:Y:S01]  /*0e60*/  VIADD R125, R125, 0x1080 ;  /* 0x000010807d7d7836 */ /* 0x000fe20000000000 */
[----:B------:R-:W-:Y:S01]  /*0e70*/  UIMAD UR4, UR26, UR12, URZ ;  /* 0x0000000c1a0472a4 */ /* 0x000fe2000f8e023f */
[----:B------:R0:W3:Y:S01]  /*0e80*/  LDS.128 R80, [R84+0x80] ;  /* 0x0000800054507984 */ /* 0x0000e20000000c00 */
[----:B------:R-:W-:Y:S01]  /*0e90*/  UIMAD UR11, UR11, 0x3, URZ ;  /* 0x000000030b0b78a4 */ /* 0x000fe2000f8e023f */
[----:B------:R-:W-:Y:S01]  /*0ea0*/  IADD3 R122, P0, R68, UR24, RZ ;  /* 0x00000018447a7c10 */ /* 0x000fe2000ff1e0ff */
[----:B------:R-:W-:Y:S01]  /*0eb0*/  UIMAD.WIDE.U32 UR30, UR28, UR12, URZ ;  /* 0x0000000c1c1e72a5 */ /* 0x000fe2000f8e003f */
[----:B------:R-:W-:Y:S01]  /*0ec0*/  VIADD R66, R85, 0x210 ;  /* 0x0000021055427836 */ /* 0x000fe20000000000 */
[----:B------:R-:W-:Y:S01]  /*0ed0*/  UIMAD UR28, UR28, UR13, UR4 ;  /* 0x0000000d1c1c72a4 */ /* 0x000fe2000f8e0204 */
[----:B------:R-:W-:Y:S01]  /*0ee0*/  VIADD R65, R84, 0x200 ;  /* 0x0000020054417836 */ /* 0x000fe20000000000 */
[----:B------:R-:W-:Y:S01]  /*0ef0*/  UIADD3 UR13, UR25, UR11, URZ ;  /* 0x0000000b190d7290 */ /* 0x000fe2000fffe03f */
[----:B------:R-:W-:Y:S01]  /*0f00*/  CS2R R4, SRZ ;  /* 0x0000000000047805 */ /* 0x000fe2000001ff00 */
[----:B------:R-:W-:Y:S01]  /*0f10*/  UIADD3 UR26, UP0, UR6, UR8, URZ ;  /* 0x00000008061a7290 */ /* 0x000fe2000ff1e03f */
[----:B------:R-:W-:Y:S01]  /*0f20*/  IMAD.U32 R2, RZ, RZ, UR30 ;  /* 0x0000001eff027e24 */ /* 0x000fe2000f8e00ff */
[----:B------:R-:W-:Y:S01]  /*0f30*/  UIADD3 UR28, UR31, UR28, URZ ;  /* 0x0000001c1f1c7290 */ /* 0x000fe2000fffe03f */
[----:B------:R-:W-:Y:S01]  /*0f40*/  IMAD.U32 R3, RZ, RZ, UR31 ;  /* 0x0000001fff037e24 */ /* 0x000fe2000f8e00ff */
[----:B------:R-:W-:Y:S01]  /*0f50*/  IADD3.X R121, R69, UR13, RZ, P0, !PT ;  /* 0x0000000d45797c10 */ /* 0x000fe200087fe4ff */
[----:B------:R-:W-:Y:S01]  /*0f60*/  UIADD3.X UR12, UR9, UR7, ~UR5, UP0, UP1 ;  /* 0x00000007090c7290 */ /* 0x000fe200087e2c05 */
[----:B------:R0:W4:Y:S01]  /*0f70*/  LDS.128 R68, [R85] ;  /* 0x0000000055447984 */ /* 0x0001220000000c00 */
[C---:B------:R-:W-:Y:S01]  /*0f80*/  LEA R120, P2, R2.reuse, R120, 0x2 ;  /* 0x0000007802787211 */ /* 0x040fe200078410ff */
[----:B------:R-:W-:Y:S01]  /*0f90*/  ULDC.64 UR6, c[0x0][0x240] ;  /* 0x0000900000067ab9 */ /* 0x000fe20000000a00 */
[----:B------:R-:W-:Y:S01]  /*0fa0*/  ULDC.64 UR4, c[0x0][0x248] ;  /* 0x0000920000047ab9 */ /* 0x000fe20000000a00 */
[----:B------:R-:W-:Y:S01]  /*0fb0*/  IMAD.U32 R0, RZ, RZ, UR28 ;  /* 0x0000001cff007e24 */ /* 0x000fe2000f8e00ff */
[----:B------:R-:W-:Y:S01]  /*0fc0*/  UIADD3 UR4, UP1, UR6, -UR4, URZ ;  /* 0x8000000406047290 */ /* 0x000fe2000ff3e03f */
[----:B------:R-:W-:Y:S01]  /*0fd0*/  CS2R R6, SRZ ;  /* 0x0000000000067805 */ /* 0x000fe2000001ff00 */
[----:B------:R-:W-:Y:S01]  /*0fe0*/  UIADD3 UR27, UR23, UR27, URZ ;  /* 0x0000001b171b7290 */ /* 0x000fe2000fffe03f */
[----:B------:R-:W-:Y:S01]  /*0ff0*/  CS2R R8, SRZ ;  /* 0x0000000000087805 */ /* 0x000fe2000001ff00 */
[----:B------:R-:W-:Y:S01]  /*1000*/  UIADD3 UR14, UP0, UR4, UR14, URZ ;  /* 0x0000000e040e7290 */ /* 0x000fe2000ff1e03f */
[----:B------:R-:W-:Y:S01]  /*1010*/  LEA.HI.X R67, R2, R67, R0, 0x2, P2 ;  /* 0x0000004302437211 */ /* 0x000fe200010f1400 */
[----:B------:R-:W-:Y:S01]  /*1020*/  UIADD3 UR4, UR19, 0x7, URZ ;  /* 0x0000000713047890 */ /* 0x000fe2000fffe03f */
[----:B------:R-:W-:Y:S01]  /*1030*/  IADD3 R120, P2, R120, UR22, RZ ;  /* 0x0000001678787c10 */ /* 0x000fe2000ff5e0ff */
[----:B------:R-:W-:Y:S01]  /*1040*/  UIADD3.X UR15, UR15, UR7, ~UR5, UP0, UP1 ;  /* 0x000000070f0f7290 */ /* 0x000fe200087e2c05 */
[----:B------:R-:W-:Y:S01]  /*1050*/  CS2R R2, SRZ ;  /* 0x0000000000027805 */ /* 0x000fe2000001ff00 */
[----:B------:R-:W-:Y:S01]  /*1060*/  UISETP.GT.AND UP0, UPT, UR19, 0x8, UPT ;  /* 0x000000081300788c */ /* 0x000fe2000bf04270 */
[----:B------:R-:W-:Y:S01]  /*1070*/  IMAD.MOV.U32 R0, RZ, RZ, RZ ;  /* 0x000000ffff007224 */ /* 0x000fe200078e00ff */
[----:B------:R-:W-:Y:S01]  /*1080*/  USHF.R.S32.HI UR30, URZ, 0x1f, UR4 ;  /* 0x0000001f3f1e7899 */ /* 0x000fe20008011404 */
[----:B------:R-:W-:-:S02]  /*1090*/  CS2R R10, SRZ ;  /* 0x00000000000a7805 */ /* 0x000fc4000001ff00 */
[----:B------:R-:W-:Y:S02]  /*10a0*/  CS2R R12, SRZ ;  /* 0x00000000000c7805 */ /* 0x000fe4000001ff00 */
[----:B------:R-:W-:Y:S02]  /*10b0*/  CS2R R14, SRZ ;  /* 0x00000000000e7805 */ /* 0x000fe4000001ff00 */
[----:B------:R-:W-:Y:S01]  /*10c0*/  PLOP3.LUT P0, PT, PT, PT, UP0, 0x80, 0x0 ;  /* 0x000000000000781c */ /* 0x000fe20003f0f008 */
[----:B------:R-:W-:Y:S01]  /*10d0*/  ULEA.HI UR30, UR30, UR4, URZ, 0x3 ;  /* 0x000000041e1e7291 */ /* 0x000fe2000f8f183f */
        /* <DEDUP_REMOVED lines=23> */
[----:B------:R-:W-:Y:S01]  /*1250*/  CS2R R62, SRZ ;  /* 0x00000000003e7805 */ /* 0x000fe2000001ff00 */
[----:B------:R-:W-:Y:S01]  /*1260*/  IMAD.MOV.U32 R64, RZ, RZ, RZ ;  /* 0x000000ffff407224 */ /* 0x000fe200078e00ff */
[----:B------:R-:W-:Y:S01]  /*1270*/  SEL R124, R124, RZ, P0 ;  /* 0x000000ff7c7c7207 */ /* 0x000fe20000000000 */
[----:B------:R-:W-:Y:S01]  /*1280*/  UMOV UR19, 0x1 ;  /* 0x0000000100137882 */ /* 0x000fe20000000000 */
[----:B------:R-:W-:Y:S01]  /*1290*/  SEL R123, R123, RZ, P0 ;  /* 0x000000ff7b7b7207 */ /* 0x000fe20000000000 */
[----:B------:R-:W-:Y:S01]  /*12a0*/  ULEA.HI.SX32 UR30, UR30, 0x1, 0x1d ;  /* 0x000000011e1e7891 */ /* 0x000fe2000f8fea3f */
[----:B------:R-:W-:Y:S01]  /*12b0*/  IADD3.X R67, R67, UR27, RZ, P2, !PT ;  /* 0x0000001b43437c10 */ /* 0x000fe200097fe4ff */
[----:B------:R-:W-:Y:S01]  /*12c0*/  ULDC.64 UR10, c[0x0][0x238] ;  /* 0x00008e00000a7ab9 */ /* 0x000fe20000000a00 */
[----:B------:R-:W-:Y:S01]  /*12d0*/  ULDC.64 UR8, c[0x0][0x268] ;  /* 0x00009a0000087ab9 */ /* 0x000fe20000000a00 */
[----:B------:R-:W-:Y:S01]  /*12e0*/  ULDC.64 UR6, c[0x0][0x270] ;  /* 0x00009c0000067ab9 */ /* 0x000fe20000000a00 */
[----:B01234-:R-:W-:-:S07]  /*12f0*/  ULDC.64 UR4, c[0x0][0x240] ;  /* 0x0000900000047ab9 */ /* 0x01ffce0000000a00 */
.L_x_1:
[----:B------:R-:W-:Y:S01]  /*1300*/  LDS.128 R84, [R66] ;  /* 0x0000000042547984 */ /* 0x000fe20000000c00 */
[CC--:B------:R-:W-:Y:S01]  /*1310*/  FFMA R63, R68.reuse, R72.reuse, R63 ;  /* 0x00000048443f7223 */ /* 0x0c0fe2000000003f */
[CC--:B------:R-:W-:Y:S01]  /*1320*/  FFMA R64, R69.reuse, R72.reuse, R64 ;  /* 0x0000004845407223 */ /* 0x0c0fe20000000040 */
[-C--:B------:R-:W-:Y:S01]  /*1330*/  FFMA R62, R69, R73.reuse, R62 ;  /* 0x00000049453e7223 */ /* 0x080fe2000000003e */
[-C--:B------:R-:W-:Y:S01]  /*1340*/  FFMA R61, R68, R73.reuse, R61 ;  /* 0x00000049443d7223 */ /* 0x080fe2000000003d */
[----:B------:R-:W0:Y:S01]  /*1350*/  LDS.128 R88, [R65] ;  /* 0x0000000041587984 */ /* 0x000e220000000c00 */
[CC--:B------:R-:W-:Y:S01]  /*1360*/  FFMA R59, R70.reuse, R72.reuse, R59 ;  /* 0x00000048463b7223 */ /* 0x0c0fe2000000003b */
[CC--:B------:R-:W-:Y:S01]  /*1370*/  FFMA R60, R71.reuse, R72.reuse, R60 ;  /* 0x00000048473c7223 */ /* 0x0c0fe2000000003c */
[-C--:B------:R-:W-:Y:S01]  /*1380*/  FFMA R58, R71, R73.reuse, R58 ;  /* 0x00000049473a7223 */ /* 0x080fe2000000003a */
[-C--:B------:R-:W-:Y:S01]  /*1390*/  FFMA R57, R70, R73.reuse, R57 ;  /* 0x0000004946397223 */ /* 0x080fe20000000039 */
[----:B------:R-:W-:Y:S01]  /*13a0*/  LDS.128 R104, [R66+0xc60] ;  /* 0x000c600042687984 */ /* 0x000fe20000000c00 */
[CC--:B------:R-:W-:Y:S01]  /*13b0*/  FFMA R55, R76.reuse, R72.reuse, R55 ;  /* 0x000000484c377223 */ /* 0x0c0fe20000000037 */
[CC--:B------:R-:W-:Y:S01]  /*13c0*/  FFMA R56, R77.reuse, R72.reuse, R56 ;  /* 0x000000484d387223 */ /* 0x0c0fe20000000038 */
[-C--:B------:R-:W-:Y:S01]  /*13d0*/  FFMA R54, R77, R73.reuse, R54 ;  /* 0x000000494d367223 */ /* 0x080fe20000000036 */
[-C--:B------:R-:W-:Y:S01]  /*13e0*/  FFMA R53, R76, R73.reuse, R53 ;  /* 0x000000494c357223 */ /* 0x080fe20000000035 */
[----:B------:R-:W-:Y:S01]  /*13f0*/  LDS.128 R108, [R65+0xc00] ;  /* 0x000c0000416c7984 */ /* 0x000fe20000000c00 */
[CC--:B------:R-:W-:Y:S01]  /*1400*/  FFMA R51, R78.reuse, R72.reuse, R51 ;  /* 0x000000484e337223 */ /* 0x0c0fe20000000033 */
[C---:B------:R-:W-:Y:S01]  /*1410*/  FFMA R52, R79.reuse, R72, R52 ;  /* 0x000000484f347223 */ /* 0x040fe20000000034 */
[CC--:B------:R-:W-:Y:S01]  /*1420*/  FFMA R50, R79.reuse, R73.reuse, R50 ;  /* 0x000000494f327223 */ /* 0x0c0fe20000000032 */
[C---:B------:R-:W-:Y:S01]  /*1430*/  FFMA R48, R78.reuse, R73, R48 ;  /* 0x000000494e307223 */ /* 0x040fe20000000030 */
[----:B------:R-:W-:Y:S01]  /*1440*/  LDS.128 R112, [R66+0xca0] ;  /* 0x000ca00042707984 */ /* 0x000fe20000000c00 */
        /* <DEDUP_REMOVED lines=9> */
[CC--:B------:R-:W-:Y:S01]  /*14e0*/  FFMA R39, R70.reuse, R74.reuse, R39 ;  /* 0x0000004a46277223 */ /* 0x0c0fe20000000027 */
[CC--:B------:R-:W-:Y:S01]  /*14f0*/  FFMA R40, R71.reuse, R74.reuse, R40 ;  /* 0x0000004a47287223 */ /* 0x0c0fe20000000028 */
[-C--:B------:R-:W-:Y:S01]  /*1500*/  FFMA R38, R71, R75.reuse, R38 ;  /* 0x0000004b47267223 */ /* 0x080fe20000000026 */
[-C--:B------:R-:W-:Y:S01]  /*1510*/  FFMA R37, R70, R75.reuse, R37 ;  /* 0x0000004b46257223 */ /* 0x080fe20000000025 */
[CC--:B------:R-:W-:Y:S01]  /*1520*/  FFMA R35, R68.reuse, R74.reuse, R35 ;  /* 0x0000004a44237223 */ /* 0x0c0fe20000000023 */
[C---:B------:R-:W-:Y:S01]  /*1530*/  FFMA R36, R69.reuse, R74, R36 ;  /* 0x0000004a45247223 */ /* 0x040fe20000000024 */
[CC--:B------:R-:W-:Y:S01]  /*1540*/  FFMA R34, R69.reuse, R75.reuse, R34 ;  /* 0x0000004b45227223 */ /* 0x0c0fe20000000022 */
[C---:B------:R-:W-:Y:S01]  /*1550*/  FFMA R32, R68.reuse, R75, R32 ;  /* 0x0000004b44207223 */ /* 0x040fe20000000020 */
[CC--:B------:R-:W-:Y:S01]  /*1560*/  FFMA R33, R68.reuse, R80.reuse, R33 ;  /* 0x0000005044217223 */ /* 0x0c0fe20000000021 */
[----:B------:R-:W1:Y:S01]  /*1570*/  LDS.128 R72, [R66+0x40] ;  /* 0x0000400042487984 */ /* 0x000e620000000c00 */
        /* <DEDUP_REMOVED lines=24> */
[----:B------:R-:W2:Y:S01]  /*1700*/  LDS.128 R76, [R65+0x80] ;  /* 0x00008000414c7984 */ /* 0x000ea20000000c00 */
[CC--:B------:R-:W-:Y:S01]  /*1710*/  FFMA R6, R71.reuse, R82.reuse, R6 ;  /* 0x0000005247067223 */ /* 0x0c0fe20000000006 */
[-C--:B------:R-:W-:Y:S01]  /*1720*/  FFMA R4, R71, R83.reuse, R4 ;  /* 0x0000005347047223 */ /* 0x080fe20000000004 */
[-C--:B------:R-:W-:Y:S01]  /*1730*/  FFMA R7, R70, R83.reuse, R7 ;  /* 0x0000005346077223 */ /* 0x080fe20000000007 */
[CC--:B------:R-:W-:Y:S01]  /*1740*/  FFMA R5, R68.reuse, R82.reuse, R5 ;  /* 0x0000005244057223 */ /* 0x0c0fe20000000005 */
[C---:B------:R-:W-:Y:S01]  /*1750*/  FFMA R2, R69.reuse, R82, R2 ;  /* 0x0000005245027223 */ /* 0x040fe20000000002 */
[-C--:B------:R-:W-:Y:S01]  /*1760*/  FFMA R0, R69, R83.reuse, R0 ;  /* 0x0000005345007223 */ /* 0x080fe20000000000 */
[----:B------:R-:W-:Y:S01]  /*1770*/  FFMA R3, R68, R83, R3 ;  /* 0x0000005344037223 */ /* 0x000fe20000000003 */
[----:B------:R-:W-:Y:S01]  /*1780*/  LOP3.LUT P2, RZ, R123, 0x1, RZ, 0xc0, !PT ;  /* 0x000000017bff7812 */ /* 0x000fe2000784c0ff */
[----:B------:R-:W-:Y:S01]  /*1790*/  LDS.128 R68, [R66+0x210] ;  /* 0x0002100042447984 */ /* 0x000fe20000000c00 */
[----:B------:R-:W-:Y:S01]  /*17a0*/  HFMA2.MMA R134, -RZ, RZ, 0, 0 ;  /* 0x00000000ff867435 */ /* 0x000fe200000001ff */
[----:B------:R-:W-:Y:S02]  /*17b0*/  IADD3 R98, P0, R122, UR14, RZ ;  /* 0x0000000e7a627c10 */ /* 0x000fe4000ff1e0ff */
[----:B------:R-:W-:Y:S02]  /*17c0*/  CS2R R132, SRZ ;  /* 0x0000000000847805 */ /* 0x000fe4000001ff00 */
[----:B------:R-:W-:Y:S01]  /*17d0*/  CS2R R130, SRZ ;  /* 0x0000000000827805 */ /* 0x000fe2000001ff00 */
[----:B------:R-:W3:Y:S01]  /*17e0*/  LDS.128 R80, [R65+0x200] ;  /* 0x0002000041507984 */ /* 0x000ee20000000c00 */
[----:B------:R-:W-:Y:S01]  /*17f0*/  IADD3.X R99, R121, UR15, RZ, P0, !PT ;  /* 0x0000000f79637c10 */ /* 0x000fe200087fe4ff */
[----:B------:R-:W-:Y:S01]  /*1800*/  UISETP.NE.AND UP5, UPT, UR19, 0x1, UPT ;  /* 0x000000011300788c */ /* 0x000fe2000bfa5270 */
[----:B------:R-:W-:Y:S02]  /*1810*/  LOP3.LUT P0, RZ, R124, 0x1, RZ, 0xc0, !PT ;  /* 0x000000017cff7812 */ /* 0x000fe4000780c0ff */
[----:B------:R-:W-:Y:S02]  /*1820*/  CS2R R128, SRZ ;  /* 0x0000000000807805 */ /* 0x000fe4000001ff00 */
[----:B------:R-:W-:Y:S01]  /*1830*/  IADD3 R96, P4, R98, UR10, RZ ;  /* 0x0000000a62607c10 */ /* 0x000fe2000ff9e0ff */
[----:B------:R-:W-:Y:S01]  /*1840*/  UIADD3 UR30, UR30, -0x1, URZ ;  /* 0xffffffff1e1e7890 */ /* 0x000fe2000fffe03f */
[----:B------:R4:W5:Y:S01]  /*1850*/  @P2 LDG.E.LTC128B R134, desc[UR20][R98.64] ;  /* 0x0000001462862981 */ /* 0x000962000c1e1920 */
[----:B------:R-:W-:Y:S01]  /*1860*/  MOV R127, RZ ;  /* 0x000000ff007f7202 */ /* 0x000fe20000000f00 */
[----:B------:R-:W-:Y:S01]  /*1870*/  UIADD3 UR14, UP1, UP0, UR14, UR4, UR24 ;  /* 0x000000040e0e7290 */ /* 0x000fe2000f83e018 */
[----:B------:R-:W-:Y:S01]  /*1880*/  IADD3.X R97, R99, UR11, RZ, P4, !PT ;  /* 0x0000000b63617c10 */ /* 0x000fe2000a7fe4ff */
[----:B------:R-:W-:Y:S01]  /*1890*/  UISETP.GT.AND UP4, UPT, UR30, 0x1, UPT ;  /* 0x000000011e00788c */ /* 0x000fe2000bf84270 */
[C---:B------:R-:W-:Y:S01]  /*18a0*/  LOP3.LUT R94, R123.reuse, 0x2, RZ, 0xc0, !PT ;  /* 0x000000027b5e7812 */ /* 0x040fe200078ec0ff */
[----:B------:R-:W-:Y:S01]  /*18b0*/  UISETP.GT.AND UP6, UPT, UR30, 0x2, UPT ;  /* 0x000000021e00788c */ /* 0x000fe2000bfc4270 */
[----:B------:R-:W-:Y:S01]  /*18c0*/  LOP3.LUT R92, R123, 0x4, RZ, 0xc0, !PT ;  /* 0x000000047b5c7812 */ /* 0x000fe200078ec0ff */
[----:B------:R-:W-:Y:S01]  /*18d0*/  @UP5 UMOV UR29, 0x1080 ;  /* 0x00001080001d5882 */ /* 0x000fe20000000000 */
[----:B------:R-:W-:Y:S01]  /*18e0*/  SHF.R.U32.HI R94, RZ, 0x1, R94 ;  /* 0x00000001ff5e7819 */ /* 0x000fe2000001165e */
[----:B------:R-:W-:Y:S01]  /*18f0*/  @UP5 UMOV UR28, 0x1000 ;  /* 0x00001000001c5882 */ /* 0x000fe20000000000 */
[----:B------:R-:W-:Y:S01]  /*1900*/  SHF.R.U32.HI R92, RZ, 0x2, R92 ;  /* 0x00000002ff5c7819 */ /* 0x000fe2000001165c */
[----:B------:R-:W-:Y:S01]  /*1910*/  @!UP5 UMOV UR29, 0xffffef80 ;  /* 0xffffef80001dd882 */ /* 0x000fe20000000000 */
[----:B------:R-:W-:Y:S01]  /*1920*/  ISETP.NE.U32.AND P6, PT, R94, RZ, PT ;  /* 0x000000ff5e00720c */ /* 0x000fe20003fc5070 */
[----:B------:R-:W-:Y:S01]  /*1930*/  @!UP5 UMOV UR28, 0xfffff000 ;  /* 0xfffff000001cd882 */ /* 0x000fe20000000000 */
[----:B------:R-:W-:Y:S01]  /*1940*/  IADD3 R94, P2, R120, UR26, RZ ;  /* 0x0000001a785e7c10 */ /* 0x000fe2000ff5e0ff */
[----:B------:R-:W-:Y:S01]  /*1950*/  UIADD3 UR26, UP3, UP2, UR26, UR6, UR22 ;  /* 0x000000061a1a7290 */ /* 0x000fe2000fa7e016 */
[----:B------:R-:W-:Y:S01]  /*1960*/  ISETP.NE.U32.AND P5, PT, R92, RZ, PT ;  /* 0x000000ff5c00720c */ /* 0x000fe20003fa5070 */
[----:B------:R-:W-:Y:S01]  /*1970*/  ULOP3.LUT UR19, UR19, 0x1, URZ, 0x3c, !UPT ;  /* 0x0000000113137892 */ /* 0x000fe2000f8e3c3f */
[----:B------:R-:W-:Y:S01]  /*1980*/  IADD3.X R95, R67, UR12, RZ, P2, !PT ;  /* 0x0000000c435f7c10 */ /* 0x000fe200097fe4ff */
[----:B------:R-:W-:Y:S01]  /*1990*/  UIADD3.X UR12, UR12, UR7, UR27, UP3, UP2 ;  /* 0x000000070c0c7290 */ /* 0x000fe20009fe441b */
[----:B------:R-:W-:Y:S01]  /*19a0*/  LOP3.LUT R93, R124, 0x2, RZ, 0xc0, !PT ;  /* 0x000000027c5d7812 */ /* 0x000fe200078ec0ff */
[----:B------:R-:W-:Y:S01]  /*19b0*/  UIADD3.X UR15, UR15, UR5, UR13, UP1, UP0 ;  /* 0x000000050f0f7290 */ /* 0x000fe20008fe040d */
[----:B------:R-:W-:Y:S01]  /*19c0*/  LOP3.LUT R92, R123, 0x8, RZ, 0xc0, !PT ;  /* 0x000000087b5c7812 */ /* 0x000fe200078ec0ff */
[----:B------:R0:W5:Y:S01]  /*19d0*/  @P0 LDG.E.LTC128B R133, desc[UR20][R94.64] ;  /* 0x000000145e850981 */ /* 0x000162000c1e1920 */
[----:B------:R-:W-:Y:S02]  /*19e0*/  IADD3 R100, P0, R94, UR8, RZ ;  /* 0x000000085e647c10 */ /* 0x000fe4000ff1e0ff */
[----:B------:R-:W-:Y:S02]  /*19f0*/  SHF.R.U32.HI R93, RZ, 0x1, R93 ;  /* 0x00000001ff5d7819 */ /* 0x000fe4000001165d */
[----:B------:R1:W5:Y:S01]  /*1a00*/  @P6 LDG.E.LTC128B R132, desc[UR20][R96.64] ;  /* 0x0000001460846981 */ /* 0x000362000c1e1920 */
[----:B----4-:R-:W-:Y:S02]  /*1a10*/  IADD3 R98, P6, R96, UR10, RZ ;  /* 0x0000000a60627c10 */ /* 0x010fe4000ffde0ff */
[----:B------:R-:W-:Y:S02]  /*1a20*/  ISETP.NE.U32.AND P3, PT, R93, RZ, PT ;  /* 0x000000ff5d00720c */ /* 0x000fe40003f65070 */
[----:B------:R-:W-:Y:S02]  /*1a30*/  IADD3.X R101, R95, UR9, RZ, P0, !PT ;  /* 0x000000095f657c10 */ /* 0x000fe400087fe4ff */
[----:B------:R-:W-:Y:S02]  /*1a40*/  IADD3.X R99, R97, UR11, RZ, P6, !PT ;  /* 0x0000000b61637c10 */ /* 0x000fe4000b7fe4ff */
[----:B------:R-:W-:Y:S02]  /*1a50*/  SHF.R.U32.HI R92, RZ, 0x3, R92 ;  /* 0x00000003ff5c7819 */ /* 0x000fe4000001165c */
[----:B------:R-:W-:Y:S01]  /*1a60*/  LOP3.LUT R93, R124, 0x4, RZ, 0xc0, !PT ;  /* 0x000000047c5d7812 */ /* 0x000fe200078ec0ff */
[----:B------:R-:W4:Y:S01]  /*1a70*/  @P5 LDG.E.LTC128B R130, desc[UR20][R98.64] ;  /* 0x0000001462825981 */ /* 0x000f22000c1e1920 */
[----:B------:R-:W-:Y:S02]  /*1a80*/  ISETP.NE.U32.AND P4, PT, R92, RZ, PT ;  /* 0x000000ff5c00720c */ /* 0x000fe40003f85070 */
[----:B------:R-:W-:Y:S02]  /*1a90*/  SHF.R.U32.HI R93, RZ, 0x2, R93 ;  /* 0x00000002ff5d7819 */ /* 0x000fe4000001165d */
[----:B------:R2:W4:Y:S01]  /*1aa0*/  @P3 LDG.E.LTC128B R131, desc[UR20][R100.64] ;  /* 0x0000001464833981 */ /* 0x000522000c1e1920 */
[----:B------:R-:W-:Y:S02]  /*1ab0*/  LOP3.LUT R92, R124, 0x8, RZ, 0xc0, !PT ;  /* 0x000000087c5c7812 */ /* 0x000fe400078ec0ff */
[----:B------:R-:W-:Y:S02]  /*1ac0*/  ISETP.NE.U32.AND P2, PT, R93, RZ, PT ;  /* 0x000000ff5d00720c */ /* 0x000fe40003f45070 */
[----:B0-----:R-:W-:Y:S02]  /*1ad0*/  IADD3 R94, P3, R100, UR8, RZ ;  /* 0x00000008645e7c10 */ /* 0x001fe4000ff7e0ff */
[----:B------:R-:W-:Y:S02]  /*1ae0*/  SHF.R.U32.HI R92, RZ, 0x3, R92 ;  /* 0x00000003ff5c7819 */ /* 0x000fe4000001165c */
[----:B-1----:R-:W-:Y:S02]  /*1af0*/  IADD3 R96, P5, R98, UR10, RZ ;  /* 0x0000000a62607c10 */ /* 0x002fe4000ffbe0ff */
[----:B------:R-:W-:Y:S02]  /*1b00*/  ISETP.NE.U32.AND P0, PT, R92, RZ, PT ;  /* 0x000000ff5c00720c */ /* 0x000fe40003f05070 */
[----:B------:R-:W-:Y:S02]  /*1b10*/  IADD3.X R95, R101, UR9, RZ, P3, !PT ;  /* 0x00000009655f7c10 */ /* 0x000fe40009ffe4ff */
[----:B------:R-:W-:Y:S02]  /*1b20*/  IADD3 R92, P3, R94, UR8, RZ ;  /* 0x000000085e5c7c10 */ /* 0x000fe4000ff7e0ff */
[----:B------:R-:W-:Y:S01]  /*1b30*/  IADD3.X R97, R99, UR11, RZ, P5, !PT ;  /* 0x0000000b63617c10 */ /* 0x000fe2000affe4ff */
[----:B------:R-:W4:Y:S01]  /*1b40*/  @P2 LDG.E.LTC128B R129, desc[UR20][R94.64] ;  /* 0x000000145e812981 */ /* 0x000f22000c1e1920 */
[----:B------:R-:W-:Y:S02]  /*1b50*/  IADD3.X R93, R95, UR9, RZ, P3, !PT ;  /* 0x000000095f5d7c10 */ /* 0x000fe40009ffe4ff */
[----:B------:R-:W-:Y:S02]  /*1b60*/  PLOP3.LUT P2, PT, PT, PT, UP6, 0x80, 0x0 ;  /* 0x000000000000781c */ /* 0x000fe40003f4f068 */
[----:B------:R0:W4:Y:S02]  /*1b70*/  @P4 LDG.E.LTC128B R128, desc[UR20][R96.64] ;  /* 0x0000001460804981 */ /* 0x000124000c1e1920 */
[----:B------:R-:W-:Y:S03]  /*1b80*/  SEL R124, R124, RZ, P2 ;  /* 0x000000ff7c7c7207 */ /* 0x000fe60001000000 */
[----:B--2---:R-:W-:Y:S01]  /*1b90*/  LDS.128 R100, [R65+0xa80] ;  /* 0x000a800041647984 */ /* 0x004fe20000000c00 */
[----:B------:R-:W-:Y:S04]  /*1ba0*/  SEL R123, R123, RZ, P2 ;  /* 0x000000ff7b7b7207 */ /* 0x000fe80001000000 */
[----:B------:R1:W2:Y:S01]  /*1bb0*/  @P0 LDG.E.LTC128B R127, desc[UR20][R92.64] ;  /* 0x000000145c7f0981 */ /* 0x0002a2000c1e1920 */
[----:B------:R-:W-:Y:S04]  /*1bc0*/  PLOP3.LUT P0, PT, PT, PT, UP5, 0x80, 0x0 ;  /* 0x000000000000781c */ /* 0x000fe80003f0f058 */
[----:B0-----:R-:W-:Y:S05]  /*1bd0*/  LDS.128 R96, [R66+0xa90] ;  /* 0x000a900042607984 */ /* 0x001fea0000000c00 */
[----:B-1----:R-:W-:Y:S01]  /*1be0*/  LDS.128 R92, [R66+0x880] ;  /* 0x00088000425c7984 */ /* 0x002fe20000000c00 */
        /* <DEDUP_REMOVED lines=33> */
[----:B------:R-:W0:Y:S01]  /*1e00*/  LDS.128 R88, [R66+0x250] ;  /* 0x0002500042587984 */ /* 0x000e220000000c00 */
        /* <DEDUP_REMOVED lines=24> */
[----:B------:R-:W1:Y:S01]  /*1f90*/  LDS.128 R72, [R65+0x280] ;  /* 0x0002800041487984 */ /* 0x000e620000000c00 */
[CC--:B------:R-:W-:Y:S01]  /*1fa0*/  FFMA R6, R87.reuse, R78.reuse, R6 ;  /* 0x0000004e57067223 */ /* 0x0c0fe20000000006 */
[-C--:B------:R-:W-:Y:S01]  /*1fb0*/  FFMA R4, R87, R79.reuse, R4 ;  /* 0x0000004f57047223 */ /* 0x080fe20000000004 */
[-C--:B------:R-:W-:Y:S01]  /*1fc0*/  FFMA R7, R86, R79.reuse, R7 ;  /* 0x0000004f56077223 */ /* 0x080fe20000000007 */
[CC--:B------:R-:W-:Y:S01]  /*1fd0*/  FFMA R5, R84.reuse, R78.reuse, R5 ;  /* 0x0000004e54057223 */ /* 0x0c0fe20000000005 */
[C---:B------:R-:W-:Y:S01]  /*1fe0*/  FFMA R2, R85.reuse, R78, R2 ;  /* 0x0000004e55027223 */ /* 0x040fe20000000002 */
[-C--:B------:R-:W-:Y:S01]  /*1ff0*/  FFMA R0, R85, R79.reuse, R0 ;  /* 0x0000004f55007223 */ /* 0x080fe20000000000 */
[----:B------:R-:W-:Y:S01]  /*2000*/  FFMA R3, R84, R79, R3 ;  /* 0x0000004f54037223 */ /* 0x000fe20000000003 */
[CC--:B---3--:R-:W-:Y:S01]  /*2010*/  FFMA R63, R68.reuse, R80.reuse, R63 ;  /* 0x00000050443f7223 */ /* 0x0c8fe2000000003f */
[----:B------:R-:W-:Y:S01]  /*2020*/  LDS.128 R76, [R66+0x420] ;  /* 0x00042000424c7984 */ /* 0x000fe20000000c00 */
[CC--:B------:R-:W-:Y:S01]  /*2030*/  FFMA R64, R69.reuse, R80.reuse, R64 ;  /* 0x0000005045407223 */ /* 0x0c0fe20000000040 */
[-C--:B------:R-:W-:Y:S01]  /*2040*/  FFMA R62, R69, R81.reuse, R62 ;  /* 0x00000051453e7223 */ /* 0x080fe2000000003e */
[-C--:B------:R-:W-:Y:S01]  /*2050*/  FFMA R61, R68, R81.reuse, R61 ;  /* 0x00000051443d7223 */ /* 0x080fe2000000003d */
[CC--:B------:R-:W-:Y:S01]  /*2060*/  FFMA R59, R70.reuse, R80.reuse, R59 ;  /* 0x00000050463b7223 */ /* 0x0c0fe2000000003b */
[----:B------:R-:W3:Y:S01]  /*2070*/  LDS.128 R84, [R65+0x400] ;  /* 0x0004000041547984 */ /* 0x000ee20000000c00 */
[CC--:B------:R-:W-:Y:S01]  /*2080*/  FFMA R60, R71.reuse, R80.reuse, R60 ;  /* 0x00000050473c7223 */ /* 0x0c0fe2000000003c */
[-C--:B------:R-:W-:Y:S01]  /*2090*/  FFMA R58, R71, R81.reuse, R58 ;  /* 0x00000051473a7223 */ /* 0x080fe2000000003a */
[-C--:B------:R-:W-:Y:S01]  /*20a0*/  FFMA R57, R70, R81.reuse, R57 ;  /* 0x0000005146397223 */ /* 0x080fe20000000039 */
[CC--:B0-----:R-:W-:Y:S01]  /*20b0*/  FFMA R55, R88.reuse, R80.reuse, R55 ;  /* 0x0000005058377223 */ /* 0x0c1fe20000000037 */
        /* <DEDUP_REMOVED lines=23> */
[CC--:B-1----:R-:W-:Y:S01]  /*2230*/  FFMA R33, R68.reuse, R72.reuse, R33 ;  /* 0x0000004844217223 */ /* 0x0c2fe20000000021 */
        /* <DEDUP_REMOVED lines=160> */
[----:B------:R-:W0:Y:S01]  /*2c40*/  LDS.128 R84, [R65+0x880] ;  /* 0x0008800041547984 */ /* 0x000e220000000c00 */
        /* <DEDUP_REMOVED lines=18> */
[----:B-----5:R-:W-:Y:S01]  /*2d70*/  STS [R125], R134 ;  /* 0x000000867d007388 */ /* 0x020fe20000000800 */
[CC--:B------:R-:W-:Y:S01]  /*2d80*/  FFMA R56, R93.reuse, R76.reuse, R56 ;  /* 0x0000004c5d387223 */ /* 0x0c0fe20000000038 */
[-C--:B------:R-:W-:Y:S01]  /*2d90*/  FFMA R54, R93, R77.reuse, R54 ;  /* 0x0000004d5d367223 */ /* 0x080fe20000000036 */
[-C--:B------:R-:W-:Y:S02]  /*2da0*/  FFMA R53, R92, R77.reuse, R53 ;  /* 0x0000004d5c357223 */ /* 0x080fe40000000035 */
[----:B------:R-:W-:Y:S01]  /*2db0*/  STS [R125+0x80], R132 ;  /* 0x000080847d007388 */ /* 0x000fe20000000800 */
[CC--:B------:R-:W-:Y:S01]  /*2dc0*/  FFMA R51, R94.reuse, R76.reuse, R51 ;  /* 0x0000004c5e337223 */ /* 0x0c0fe20000000033 */
[C---:B------:R-:W-:Y:S01]  /*2dd0*/  FFMA R52, R95.reuse, R76, R52 ;  /* 0x0000004c5f347223 */ /* 0x040fe20000000034 */
[CC--:B------:R-:W-:Y:S02]  /*2de0*/  FFMA R50, R95.reuse, R77.reuse, R50 ;  /* 0x0000004d5f327223 */ /* 0x0c0fe40000000032 */
[----:B----4-:R-:W-:Y:S01]  /*2df0*/  STS [R125+0x100], R130 ;  /* 0x000100827d007388 */ /* 0x010fe20000000800 */
[C---:B------:R-:W-:Y:S01]  /*2e00*/  FFMA R48, R94.reuse, R77, R48 ;  /* 0x0000004d5e307223 */ /* 0x040fe20000000030 */
[CC--:B------:R-:W-:Y:S01]  /*2e10*/  FFMA R49, R94.reuse, R78.reuse, R49 ;  /* 0x0000004e5e317223 */ /* 0x0c0fe20000000031 */
[CC--:B------:R-:W-:Y:S02]  /*2e20*/  FFMA R47, R95.reuse, R78.reuse, R47 ;  /* 0x0000004e5f2f7223 */ /* 0x0c0fe4000000002f */
[----:B------:R3:W-:Y:S01]  /*2e30*/  STS [R125+0x180], R128 ;  /* 0x000180807d007388 */ /* 0x0007e20000000800 */
[-C--:B------:R-:W-:Y:S01]  /*2e40*/  FFMA R46, R95, R79.reuse, R46 ;  /* 0x0000004f5f2e7223 */ /* 0x080fe2000000002e */
[-C--:B------:R-:W-:Y:S01]  /*2e50*/  FFMA R45, R94, R79.reuse, R45 ;  /* 0x0000004f5e2d7223 */ /* 0x080fe2000000002d */
[CC--:B------:R-:W-:Y:S02]  /*2e60*/  FFMA R43, R92.reuse, R78.reuse, R43 ;  /* 0x0000004e5c2b7223 */ /* 0x0c0fe4000000002b */
[----:B------:R-:W-:Y:S01]  /*2e70*/  STS [R126], R133 ;  /* 0x000000857e007388 */ /* 0x000fe20000000800 */
[CC--:B------:R-:W-:Y:S01]  /*2e80*/  FFMA R44, R93.reuse, R78.reuse, R44 ;  /* 0x0000004e5d2c7223 */ /* 0x0c0fe2000000002c */
[-C--:B------:R-:W-:Y:S01]  /*2e90*/  FFMA R42, R93, R79.reuse, R42 ;  /* 0x0000004f5d2a7223 */ /* 0x080fe2000000002a */
[-C--:B------:R-:W-:Y:S02]  /*2ea0*/  FFMA R41, R92, R79.reuse, R41 ;  /* 0x0000004f5c297223 */ /* 0x080fe40000000029 */
[----:B------:R-:W-:Y:S01]  /*2eb0*/  STS [R126+0x400], R131 ;  /* 0x000400837e007388 */ /* 0x000fe20000000800 */
[CC--:B------:R-:W-:Y:S01]  /*2ec0*/  FFMA R39, R90.reuse, R78.reuse, R39 ;  /* 0x0000004e5a277223 */ /* 0x0c0fe20000000027 */
[CC--:B------:R-:W-:Y:S01]  /*2ed0*/  FFMA R40, R91.reuse, R78.reuse, R40 ;  /* 0x0000004e5b287223 */ /* 0x0c0fe20000000028 */
[-C--:B------:R-:W-:Y:S02]  /*2ee0*/  FFMA R38, R91, R79.reuse, R38 ;  /* 0x0000004f5b267223 */ /* 0x080fe40000000026 */
[----:B------:R-:W-:Y:S01]  /*2ef0*/  STS [R126+0x800], R129 ;  /* 0x000800817e007388 */ /* 0x000fe20000000800 */
[-C--:B------:R-:W-:Y:S01]  /*2f00*/  FFMA R37, R90, R79.reuse, R37 ;  /* 0x0000004f5a257223 */ /* 0x080fe20000000025 */
[CC--:B------:R-:W-:Y:S01]  /*2f10*/  FFMA R35, R88.reuse, R78.reuse, R35 ;  /* 0x0000004e58237223 */ /* 0x0c0fe20000000023 */
[C---:B------:R-:W-:Y:S02]  /*2f20*/  FFMA R36, R89.reuse, R78, R36 ;  /* 0x0000004e59247223 */ /* 0x040fe40000000024 */
[----:B--2---:R2:W-:Y:S01]  /*2f30*/  STS [R126+0xc00], R127 ;  /* 0x000c007f7e007388 */ /* 0x0045e20000000800 */
[CC--:B------:R-:W-:Y:S01]  /*2f40*/  FFMA R34, R89.reuse, R79.reuse, R34 ;  /* 0x0000004f59227223 */ /* 0x0c0fe20000000022 */
[C---:B------:R-:W-:Y:S01]  /*2f50*/  FFMA R32, R88.reuse, R79, R32 ;  /* 0x0000004f58207223 */ /* 0x040fe20000000020 */
[CC--:B0-----:R-:W-:Y:S01]  /*2f60*/  FFMA R33, R88.reuse, R84.reuse, R33 ;  /* 0x0000005458217223 */ /* 0x0c1fe20000000021 */
[----:B------:R-:W-:Y:S01]  /*2f70*/  BAR.SYNC.DEFER_BLOCKING 0x0 ;  /* 0x0000000000007b1d */ /* 0x000fe20000010000 */
        /* <DEDUP_REMOVED lines=19> */
[----:B------:R-:W-:Y:S01]  /*30b0*/  @P0 IADD3 R94, R66, -0x1290, RZ ;  /* 0xffffed70425e0810 */ /* 0x000fe20007ffe0ff */
[-C--:B------:R-:W-:Y:S01]  /*30c0*/  FFMA R11, R92, R86.reuse, R11 ;  /* 0x000000565c0b7223 */ /* 0x080fe2000000000b */
[----:B------:R-:W-:Y:S01]  /*30d0*/  @!P0 IADD3 R94, R66, 0xe70, RZ ;  /* 0x00000e70425e8810 */ /* 0x000fe20007ffe0ff */
[CC--:B------:R-:W-:Y:S01]  /*30e0*/  FFMA R12, R93.reuse, R86.reuse, R12 ;  /* 0x000000565d0c7223 */ /* 0x0c0fe2000000000c */
[-C--:B------:R-:W-:Y:S01]  /*30f0*/  FFMA R10, R93, R87.reuse, R10 ;  /* 0x000000575d0a7223 */ /* 0x080fe2000000000a */
[C---:B------:R-:W-:Y:S01]  /*3100*/  @P0 IADD3 R93, R65.reuse, -0x1200, RZ ;  /* 0xffffee00415d0810 */ /* 0x040fe20007ffe0ff */
[-C--:B------:R-:W-:Y:S01]  /*3110*/  FFMA R8, R92, R87.reuse, R8 ;  /* 0x000000575c087223 */ /* 0x080fe20000000008 */
[----:B------:R0:W4:Y:S01]  /*3120*/  LDS.128 R76, [R94+0x40] ;  /* 0x000040005e4c7984 */ /* 0x0001220000000c00 */
[----:B------:R-:W-:Y:S01]  /*3130*/  @!P0 IADD3 R93, R65, 0xe00, RZ ;  /* 0x00000e00415d8810 */ /* 0x000fe20007ffe0ff */
[CC--:B------:R-:W-:Y:S01]  /*3140*/  FFMA R9, R90.reuse, R86.reuse, R9 ;  /* 0x000000565a097223 */ /* 0x0c0fe20000000009 */
[CC--:B------:R-:W-:Y:S01]  /*3150*/  FFMA R6, R91.reuse, R86.reuse, R6 ;  /* 0x000000565b067223 */ /* 0x0c0fe20000000006 */
[-C--:B------:R-:W-:Y:S01]  /*3160*/  FFMA R4, R91, R87.reuse, R4 ;  /* 0x000000575b047223 */ /* 0x080fe20000000004 */
[-C--:B------:R-:W-:Y:S01]  /*3170*/  FFMA R7, R90, R87.reuse, R7 ;  /* 0x000000575a077223 */ /* 0x080fe20000000007 */
[----:B------:R0:W0:Y:S01]  /*3180*/  LDS.128 R72, [R93] ;  /* 0x000000005d487984 */ /* 0x0000220000000c00 */
[CC--:B------:R-:W-:Y:S01]  /*3190*/  FFMA R5, R88.reuse, R86.reuse, R5 ;  /* 0x0000005658057223 */ /* 0x0c0fe20000000005 */
[C---:B------:R-:W-:Y:S01]  /*31a0*/  FFMA R2, R89.reuse, R86, R2 ;  /* 0x0000005659027223 */ /* 0x040fe20000000002 */
[-C--:B------:R-:W-:Y:S01]  /*31b0*/  FFMA R0, R89, R87.reuse, R0 ;  /* 0x0000005759007223 */ /* 0x080fe20000000000 */
[----:B------:R-:W-:Y:S01]  /*31c0*/  FFMA R3, R88, R87, R3 ;  /* 0x0000005758037223 */ /* 0x000fe20000000003 */
        /* <DEDUP_REMOVED lines=33> */
[----:B------:R1:W0:Y:S01]  /*33e0*/  LDS.128 R80, [R93+0x80] ;  /* 0x000080005d507984 */ /* 0x0002220000000c00 */
        /* <DEDUP_REMOVED lines=29> */
[-C--:B------:R-:W-:Y:S01]  /*35c0*/  FFMA R0, R69, R103.reuse, R0 ;  /* 0x0000006745007223 */ /* 0x080fe20000000000 */
[----:B------:R-:W-:Y:S01]  /*35d0*/  FFMA R3, R68, R103, R3 ;  /* 0x0000006744037223 */ /* 0x000fe20000000003 */
[CC--:B------:R-:W-:Y:S01]  /*35e0*/  FFMA R63, R104.reuse, R108.reuse, R63 ;  /* 0x0000006c683f7223 */ /* 0x0c0fe2000000003f */
[----:B------:R1:W0:Y:S01]  /*35f0*/  LDS.128 R68, [R94] ;  /* 0x000000005e447984 */ /* 0x0002220000000c00 */
[----:B------:R-:W-:Y:S01]  /*3600*/  PLOP3.LUT P0, PT, PT, PT, UP4, 0x80, 0x0 ;  /* 0x000000000000781c */ /* 0x000fe20003f0f048 */
        /* <DEDUP_REMOVED lines=55> */
[-C--:B------:R-:W-:Y:S01]  /*3980*/  FFMA R9, R106, R118.reuse, R9 ;  /* 0x000000766a097223 */ /* 0x080fe20000000009 */
[----:B---3--:R-:W-:Y:S01]  /*3990*/  IADD3 R125, R125, UR29, RZ ;  /* 0x0000001d7d7d7c10 */ /* 0x008fe2000fffe0ff */
[CC--:B------:R-:W-:Y:S01]  /*39a0*/  FFMA R6, R107.reuse, R118.reuse, R6 ;  /* 0x000000766b067223 */ /* 0x0c0fe20000000006 */
[-C--:B------:R-:W-:Y:S01]  /*39b0*/  FFMA R4, R107, R119.reuse, R4 ;  /* 0x000000776b047223 */ /* 0x080fe20000000004 */
[----:B--2---:R-:W-:Y:S01]  /*39c0*/  IADD3 R126, R126, UR28, RZ ;  /* 0x0000001c7e7e7c10 */ /* 0x004fe2000fffe0ff */
[-C--:B------:R-:W-:Y:S01]  /*39d0*/  FFMA R7, R106, R119.reuse, R7 ;  /* 0x000000776a077223 */ /* 0x080fe20000000007 */
[-C--:B------:R-:W-:Y:S01]  /*39e0*/  FFMA R5, R104, R118.reuse, R5 ;  /* 0x0000007668057223 */ /* 0x080fe20000000005 */
[----:B------:R-:W-:Y:S01]  /*39f0*/  IADD3 R66, R94, 0x210, RZ ;  /* 0x000002105e427810 */ /* 0x000fe20007ffe0ff */
[C---:B------:R-:W-:Y:S01]  /*3a00*/  FFMA R2, R105.reuse, R118, R2 ;  /* 0x0000007669027223 */ /* 0x040fe20000000002 */
[-C--:B------:R-:W-:Y:S01]  /*3a10*/  FFMA R0, R105, R119.reuse, R0 ;  /* 0x0000007769007223 */ /* 0x080fe20000000000 */
[----:B------:R-:W-:Y:S01]  /*3a20*/  IADD3 R65, R93, 0x200, RZ ;  /* 0x000002005d417810 */ /* 0x000fe20007ffe0ff */
[----:B------:R-:W-:Y:S01]  /*3a30*/  FFMA R3, R104, R119, R3 ;  /* 0x0000007768037223 */ /* 0x000fe20000000003 */
[----:B01--4-:R-:W-:Y:S09]  /*3a40*/  @P0 BRA `(.L_x_1) ;  /* 0xffffffd8002c0947 */ /* 0x013ff2000383ffff */
.L_x_0:
[----:B------:R-:W-:Y:S05]  /*3a50*/  @!P1 BRA `(.L_x_2) ;  /* 0x0000000000209947 */ /* 0x000fea0003800000 */
[----:B------:R-:W0:Y:S02]  /*3a60*/  LDC.64 R66, c[0x0][0x348] ;  /* 0x0000d200ff427b82 */ /* 0x000e240000000a00 */
[----:B0-----:R-:W2:Y:S02]  /*3a70*/  LDG.E.64 R66, desc[UR20][R66.64] ;  /* 0x0000001442427981 */ /* 0x001ea4000c1e1b00 */
[----:B--2---:R-:W-:-:S04]  /*3a80*/  ISETP.NE.U32.AND P0, PT, R66, RZ, PT ;  /* 0x000000ff4200720c */ /* 0x004fc80003f05070 */
[----:B------:R-:W-:-:S13]  /*3a90*/  ISETP.NE.AND.EX P0, PT, R67, RZ, PT, P0 ;  /* 0x000000ff4300720c */ /* 0x000fda0003f05300 */
[----:B------:R-:W-:Y:S05]  /*3aa0*/  @!P0 BRA `(.L_x_2) ;  /* 0x00000000000c8947 */ /* 0x000fea0003800000 */
[----:B------:R-:W2:Y:S02]  /*3ab0*/  LD.E R65, desc[UR20][R66.64] ;  /* 0x0000001442417980 */ /* 0x000ea4000c101900 */
[----:B--2---:R-:W-:Y:S01]  /*3ac0*/  R2UR UR13, R65 ;  /* 0x00000000410d72ca */ /* 0x004fe200000e0000 */
[----:B------:R-:W-:Y:S05]  /*3ad0*/  BRA `(.L_x_3) ;  /* 0x0000000000247947 */ /* 0x000fea0003800000 */
.L_x_2:
[----:B------:R-:W-:Y:S02]  /*3ae0*/  ULDC.64 UR4, c[0x0][0x338] ;  /* 0x0000ce0000047ab9 */ /* 0x000fe40000000a00 */
[----:B------:R-:W-:-:S04]  /*3af0*/  ISETP.NE.U32.AND P0, PT, RZ, UR4, PT ;  /* 0x00000004ff007c0c */ /* 0x000fc8000bf05070 */
[----:B------:R-:W-:-:S13]  /*3b00*/  ISETP.NE.AND.EX P0, PT, RZ, UR5, PT, P0 ;  /* 0x00000005ff007c0c */ /* 0x000fda000bf05300 */
[----:B------:R-:W-:Y:S05]  /*3b10*/  @!P0 BRA `(.L_x_4) ;  /* 0x0000000000108947 */ /* 0x000fea0003800000 */
[----:B------:R-:W0:Y:S02]  /*3b20*/  LDC.64 R66, c[0x0][0x338] ;  /* 0x0000ce00ff427b82 */ /* 0x000e240000000a00 */
[----:B0-----:R-:W2:Y:S02]  /*3b30*/  LDG.E R65, desc[UR20][R66.64] ;  /* 0x0000001442417981 */ /* 0x001ea4000c1e1900 */
[----:B--2---:R-:W-:Y:S01]  /*3b40*/  R2UR UR13, R65 ;  /* 0x00000000410d72ca */ /* 0x004fe200000e0000 */
[----:B------:R-:W-:Y:S05]  /*3b50*/  BRA `(.L_x_3) ;  /* 0x0000000000047947 */ /* 0x000fea0003800000 */
.L_x_4:
[----:B------:R-:W-:Y:S01]  /*3b60*/  ULDC UR13, c[0x0][0x330] ;  /* 0x0000cc00000d7ab9 */ /* 0x000fe20000000800 */
.L_x_3:
[----:B------:R-:W-:Y:S02]  /*3b70*/  ULDC.64 UR4, c[0x0][0x350] ;  /* 0x0000d40000047ab9 */ /* 0x000fe40000000a00 */
[----:B------:R-:W-:-:S04]  /*3b80*/  ISETP.NE.U32.AND P0, PT, RZ, UR4, PT ;  /* 0x00000004ff007c0c */ /* 0x000fc8000bf05070 */
[----:B------:R-:W-:-:S13]  /*3b90*/  ISETP.NE.AND.EX P0, PT, RZ, UR5, PT, P0 ;  /* 0x00000005ff007c0c */ /* 0x000fda000bf05300 */
        /* <DEDUP_REMOVED lines=8> */
[----:B------:R-:W-:-:S14]  /*3c20*/  BRA `(.L_x_6) ;  /* 0x0000000000247947 */ /* 0x000fdc0003800000 */
.L_x_5:
[----:B------:R-:W-:Y:S02]  /*3c30*/  ULDC.64 UR4, c[0x0][0x340] ;  /* 0x0000d00000047ab9 */ /* 0x000fe40000000a00 */
[----:B------:R-:W-:-:S04]  /*3c40*/  ISETP.NE.U32.AND P0, PT, RZ, UR4, PT ;  /* 0x00000004ff007c0c */ /* 0x000fc8000bf05070 */
[----:B------:R-:W-:-:S13]  /*3c50*/  ISETP.NE.AND.EX P0, PT, RZ, UR5, PT, P0 ;  /* 0x00000005ff007c0c */ /* 0x000fda000bf05300 */
[----:B------:R-:W-:Y:S05]  /*3c60*/  @!P0 BRA `(.L_x_7) ;  /* 0x0000000000108947 */ /* 0x000fea0003800000 */
[----:B------:R-:W0:Y:S02]  /*3c70*/  LDC.64 R66, c[0x0][0x340] ;  /* 0x0000d000ff427b82 */ /* 0x000e240000000a00 */
[----:B0-----:R-:W2:Y:S02]  /*3c80*/  LDG.E R65, desc[UR20][R66.64] ;  /* 0x0000001442417981 */ /* 0x001ea4000c1e1900 */
[----:B--2---:R-:W-:Y:S01]  /*3c90*/  R2UR UR12, R65 ;  /* 0x00000000410c72ca */ /* 0x004fe200000e0000 */
[----:B------:R-:W-:-:S14]  /*3ca0*/  BRA `(.L_x_6) ;  /* 0x0000000000047947 */ /* 0x000fdc0003800000 */
.L_x_7:
[----:B------:R-:W-:-:S05]  /*3cb0*/  ULDC UR12, c[0x0][0x334] ;  /* 0x0000cd00000c7ab9 */ /* 0x000fca0000000800 */
.L_x_6:
[----:B------:R-:W0:Y:S01]  /*3cc0*/  S2R R74, SR_TID.X ;  /* 0x00000000004a7919 */ /* 0x000e220000002100 */
[----:B------:R-:W1:Y:S01]  /*3cd0*/  S2UR UR6, SR_CTAID.Y ;  /* 0x00000000000679c3 */ /* 0x000e620000002600 */
[----:B------:R-:W-:Y:S01]  /*3ce0*/  ULDC UR5, c[0x0][0x228] ;  /* 0x00008a0000057ab9 */ /* 0x000fe20000000800 */
[----:B------:R-:W-:Y:S01]  /*3cf0*/  UMOV UR4, 0xffffffff ;  /* 0xffffffff00047882 */ /* 0x000fe20000000000 */
[----:B------:R-:W2:Y:S01]  /*3d00*/  S2R R67, SR_CTAID.X ;  /* 0x0000000000437919 */ /* 0x000ea20000002500 */
[----:B------:R-:W-:Y:S02]  /*3d10*/  USHF.L.U32 UR4, UR4, UR5, URZ ;  /* 0x0000000504047299 */ /* 0x000fe4000800063f */
[----:B------:R-:W-:Y:S01]  /*3d20*/  ULEA UR17, UR18, UR17, 0x2 ;  /* 0x0000001112117291 */ /* 0x000fe2000f8e103f */
[----:B------:R-:W-:Y:S01]  /*3d30*/  ULDC.64 UR8, c[0x0][0x2d0] ;  /* 0x0000b40000087ab9 */ /* 0x000fe20000000a00 */
[----:B------:R-:W3:Y:S02]  /*3d40*/  S2UR UR15, SR_CgaCtaId ;  /* 0x00000000000f79c3 */ /* 0x000ee40000008800 */
[----:B------:R-:W-:Y:S01]  /*3d50*/  USHF.L.U32 UR17, UR17, 0x2, URZ ;  /* 0x0000000211117899 */ /* 0x000fe2000800063f */
[----:B------:R-:W-:-:S04]  /*3d60*/  ISETP.NE.U32.AND P0, PT, RZ, UR8, PT ;  /* 0x00000008ff007c0c */ /* 0x000fc8000bf05070 */
[----:B------:R-:W-:Y:S01]  /*3d70*/  ISETP.NE.AND.EX P0, PT, RZ, UR9, PT, P0 ;  /* 0x00000009ff007c0c */ /* 0x000fe2000bf05300 */
[----:B-1----:R-:W-:Y:S01]  /*3d80*/  USHF.L.U32 UR6, UR6, UR5, URZ ;  /* 0x0000000506067299 */ /* 0x002fe2000800063f */
[----:B0-----:R-:W-:-:S04]  /*3d90*/  SHF.R.S32.HI R71, RZ, 0x1f, R74 ;  /* 0x0000001fff477819 */ /* 0x001fc8000001144a */
[CC--:B------:R-:W-:Y:S02]  /*3da0*/  LEA.HI R69, R71.reuse, R74.reuse, RZ, 0x5 ;  /* 0x0000004a47457211 */ /* 0x0c0fe400078f28ff */
[----:B------:R-:W-:Y:S02]  /*3db0*/  LEA.HI R70, R71, R74, RZ, 0x6 ;  /* 0x0000004a47467211 */ /* 0x000fe400078f30ff */
[----:B------:R-:W-:Y:S02]  /*3dc0*/  SHF.R.S32.HI R66, RZ, 0x5, R69 ;  /* 0x00000005ff427819 */ /* 0x000fe40000011445 */
[----:B------:R-:W-:Y:S02]  /*3dd0*/  LOP3.LUT R71, R74, 0x1f, RZ, 0xc0, !PT ;  /* 0x0000001f4a477812 */ /* 0x000fe400078ec0ff */
[----:B------:R-:W-:Y:S02]  /*3de0*/  LEA.HI R65, R69, R66, RZ, 0x1 ;  /* 0x0000004245417211 */ /* 0x000fe400078f08ff */
[----:B------:R-:W-:-:S02]  /*3df0*/  SHF.R.U32.HI R71, RZ, 0x4, R71 ;  /* 0x00000004ff477819 */ /* 0x000fc40000011647 */
[----:B------:R-:W-:Y:S02]  /*3e00*/  LOP3.LUT R65, R65, 0xfffffffe, RZ, 0xc0, !PT ;  /* 0xfffffffe41417812 */ /* 0x000fe400078ec0ff */
[----:B------:R-:W-:Y:S01]  /*3e10*/  SHF.R.S32.HI R70, RZ, 0x6, R70 ;  /* 0x00000006ff467819 */ /* 0x000fe20000011446 */
[----:B------:R-:W-:Y:S01]  /*3e20*/  IMAD.SHL.U32 R71, R71, 0x2, RZ ;  /* 0x0000000247477824 */ /* 0x000fe200078e00ff */
[----:B--2---:R-:W-:Y:S01]  /*3e30*/  SHF.R.S32.HI R68, RZ, UR5, R67 ;  /* 0x00000005ff447c19 */ /* 0x004fe20008011443 */
[----:B------:R-:W-:Y:S01]  /*3e40*/  IMAD.IADD R65, R66, 0x1, -R65 ;  /* 0x0000000142417824 */ /* 0x000fe200078e0a41 */
[----:B------:R-:W-:Y:S02]  /*3e50*/  LOP3.LUT R69, R69, 0xffffffe0, RZ, 0xc0, !PT ;  /* 0xffffffe045457812 */ /* 0x000fe400078ec0ff */
[----:B------:R-:W-:Y:S01]  /*3e60*/  LOP3.LUT R67, R67, UR4, RZ, 0x30, !PT ;  /* 0x0000000443437c12 */ /* 0x000fe2000f8e30ff */
[----:B------:R-:W-:Y:S01]  /*3e70*/  IMAD R73, R70, 0x8, R65 ;  /* 0x0000000846497824 */ /* 0x000fe200078e0241 */
[----:B------:R-:W-:Y:S01]  /*3e80*/  LOP3.LUT R72, R71, 0xfffffffe, R74, 0xe2, !PT ;  /* 0xfffffffe47487812 */ /* 0x000fe200078ee24a */
[----:B------:R-:W-:Y:S01]  /*3e90*/  IMAD.IADD R66, R74, 0x1, -R69 ;  /* 0x000000014a427824 */ /* 0x000fe200078e0a45 */
[----:B------:R-:W-:Y:S01]  /*3ea0*/  ULDC.64 UR4, c[0x0][0x290] ;  /* 0x0000a40000047ab9 */ /* 0x000fe20000000a00 */
[----:B------:R-:W-:Y:S01]  /*3eb0*/  IMAD R68, R68, 0x20, R73 ;  /* 0x0000002044447824 */ /* 0x000fe200078e0249 */
[----:B------:R-:W-:Y:S01]  /*3ec0*/  LOP3.LUT R72, R72, UR17, RZ, 0xfc, !PT ;  /* 0x0000001148487c12 */ /* 0x000fe2000f8efcff */
[----:B------:R-:W-:-:S02]  /*3ed0*/  IMAD.SHL.U32 R74, R74, 0x2, RZ ;  /* 0x000000024a4a7824 */ /* 0x000fc400078e00ff */
[----:B------:R-:W-:Y:S01]  /*3ee0*/  VIADD R67, R67, UR6 ;  /* 0x0000000643437c36 */ /* 0x000fe20008000000 */
[----:B------:R-:W-:Y:S01]  /*3ef0*/  ULDC.64 UR6, c[0x0][0x320] ;  /* 0x0000c80000067ab9 */ /* 0x000fe20000000a00 */
[----:B------:R-:W-:Y:S01]  /*3f00*/  IMAD.SHL.U32 R68, R68, 0x4, RZ ;  /* 0x0000000444447824 */ /* 0x000fe200078e00ff */
[----:B------:R-:W-:Y:S01]  /*3f10*/  LOP3.LUT R74, R74, 0x1c, RZ, 0xc0, !PT ;  /* 0x0000001c4a4a7812 */ /* 0x000fe200078ec0ff */
[----:B------:R-:W-:Y:S01]  /*3f20*/  IMAD.U32 R69, RZ, RZ, UR16 ;  /* 0x00000010ff457e24 */ /* 0x000fe2000f8e00ff */
[----:B------:R-:W-:Y:S01]  /*3f30*/  ISETP.NE.U32.AND P3, PT, RZ, UR6, PT ;  /* 0x00000006ff007c0c */ /* 0x000fe2000bf65070 */
[----:B------:R-:W-:Y:S01]  /*3f40*/  IMAD R67, R67, 0x80, R66 ;  /* 0x0000008043437824 */ /* 0x000fe200078e0242 */
[----:B------:R-:W-:Y:S01]  /*3f50*/  SHF.R.S32.HI R73, RZ, 0x1f, R68 ;  /* 0x0000001fff497819 */ /* 0x000fe20000011444 */
[----:B------:R-:W-:Y:S01]  /*3f60*/  IMAD R69, R69, 0x40, R74 ;  /* 0x0000004045457824 */ /* 0x000fe200078e024a */
[----:B------:R-:W-:Y:S01]  /*3f70*/  ISETP.NE.AND.EX P3, PT, RZ, UR7, PT, P3 ;  /* 0x00000007ff007c0c */ /* 0x000fe2000bf65330 */
[----:B------:R-:W-:-:S04]  /*3f80*/  IMAD.WIDE R74, R67, 0x4, RZ ;  /* 0x00000004434a7825 */ /* 0x000fc800078e02ff */
[----:B------:R-:W-:Y:S02]  /*3f90*/  IMAD R71, R73, UR4, RZ ;  /* 0x0000000449477c24 */ /* 0x000fe4000f8e02ff */
[----:B------:R-:W-:-:S04]  /*3fa0*/  IMAD.WIDE.U32 R76, R68, UR4, R74 ;  /* 0x00000004444c7c25 */ /* 0x000fc8000f8e004a */
[----:B------:R-:W-:Y:S01]  /*3fb0*/  IMAD R71, R68, UR5, R71 ;  /* 0x0000000544477c24 */ /* 0x000fe2000f8e0247 */
[----:B------:R-:W-:Y:S01]  /*3fc0*/  ULDC.64 UR4, c[0x0][0x2e0] ;  /* 0x0000b80000047ab9 */ /* 0x000fe20000000a00 */
[----:B------:R-:W-:Y:S01]  /*3fd0*/  IMAD R65, R70, 0x4, R65 ;  /* 0x0000000446417824 */ /* 0x000fe200078e0241 */
[----:B------:R-:W-:Y:S01]  /*3fe0*/  IADD3 R88, P2, R76, UR8, RZ ;  /* 0x000000084c587c10 */ /* 0x000fe2000ff5e0ff */
[----:B------:R-:W-:Y:S02]  /*3ff0*/  IMAD R73, R73, UR4, RZ ;  /* 0x0000000449497c24 */ /* 0x000fe4000f8e02ff */
[C---:B------:R-:W-:Y:S01]  /*4000*/  IMAD.WIDE.U32 R74, R68.reuse, UR4, R74 ;  /* 0x00000004444a7c25 */ /* 0x040fe2000f8e004a */
[----:B------:R-:W-:Y:S01]  /*4010*/  ULDC UR4, c[0x0][0x214] ;  /* 0x0000850000047ab9 */ /* 0x000fe20000000800 */
[----:B------:R-:W-:Y:S02]  /*4020*/  IADD3.X R89, R77, UR9, R71, P2, !PT ;  /* 0x000000094d597c10 */ /* 0x000fe400097fe447 */
[----:B------:R-:W-:Y:S01]  /*4030*/  IMAD R70, R68, UR5, R73 ;  /* 0x0000000544467c24 */ /* 0x000fe2000f8e0249 */
[----:B------:R-:W-:Y:S01]  /*4040*/  IADD3 R80, P1, R74, UR6, RZ ;  /* 0x000000064a507c10 */ /* 0x000fe2000ff3e0ff */
[----:B------:R-:W-:Y:S01]  /*4050*/  IMAD R69, R72, 0x91, R69 ;  /* 0x0000009148457824 */ /* 0x000fe200078e0245 */
[C---:B------:R-:W-:Y:S01]  /*4060*/  ISETP.LT.AND P6, PT, R67.reuse, UR4, P0 ;  /* 0x0000000443007c0c */ /* 0x040fe200087c1270 */
[----:B------:R-:W-:Y:S01]  /*4070*/  VIADD R72, R67, 0x60 ;  /* 0x0000006043487836 */ /* 0x000fe20000000000 */
[----:B------:R-:W-:Y:S01]  /*4080*/  IADD3.X R81, R75, UR7, R70, P1, !PT ;  /* 0x000000074b517c10 */ /* 0x000fe20008ffe446 */
[C---:B------:R-:W-:Y:S01]  /*4090*/  VIADD R70, R67.reuse, 0x40 ;  /* 0x0000004043467836 */ /* 0x040fe20000000000 */
[C---:B------:R-:W-:Y:S01]  /*40a0*/  ISETP.LT.AND P2, PT, R67.reuse, UR4, P3 ;  /* 0x0000000443007c0c */ /* 0x040fe20009f41270 */
[----:B------:R-:W-:Y:S01]  /*40b0*/  VIADD R67, R67, 0x20 ;  /* 0x0000002043437836 */ /* 0x000fe20000000000 */
[----:B------:R-:W-:Y:S01]  /*40c0*/  ISETP.LT.AND P4, PT, R72, UR4, P0 ;  /* 0x0000000448007c0c */ /* 0x000fe20008781270 */
[----:B------:R-:W-:Y:S01]  /*40d0*/  UMOV UR5, 0x400 ;  /* 0x0000040000057882 */ /* 0x000fe20000000000 */
[----:B------:R-:W-:Y:S01]  /*40e0*/  ISETP.LT.AND P1, PT, R70, UR4, P0 ;  /* 0x0000000446007c0c */ /* 0x000fe20008721270 */
[----:B---3--:R-:W-:Y:S01]  /*40f0*/  ULEA UR15, UR15, UR5, 0x18 ;  /* 0x000000050f0f7291 */ /* 0x008fe2000f8ec03f */
[----:B------:R-:W-:Y:S01]  /*4100*/  ISETP.LT.AND P0, PT, R67, UR4, P0 ;  /* 0x0000000443007c0c */ /* 0x000fe20008701270 */
[----:B------:R-:W-:Y:S01]  /*4110*/  IMAD R65, R65, 0x244, RZ ;  /* 0x0000024441417824 */ /* 0x000fe200078e02ff */
[----:B------:R-:W-:-:S02]  /*4120*/  P2R R71, PR, RZ, 0x10 ;  /* 0x00000010ff477803 */ /* 0x000fc40000000000 */
[----:B------:R-:W-:Y:S01]  /*4130*/  ISETP.LT.AND P4, PT, R70, UR4, P3 ;  /* 0x0000000446007c0c */ /* 0x000fe20009f81270 */
[----:B------:R-:W-:Y:S01]  /*4140*/  IMAD.U32 R65, R66, 0x4, R65 ;  /* 0x0000000442417824 */ /* 0x000fe200078e0041 */
[----:B------:R-:W-:Y:S02]  /*4150*/  P2R R70, PR, RZ, 0x1 ;  /* 0x00000001ff467803 */ /* 0x000fe40000000000 */
[----:B------:R-:W-:Y:S02]  /*4160*/  FSETP.NEU.AND P0, PT, RZ, UR12, PT ;  /* 0x0000000cff007c0b */ /* 0x000fe4000bf0d000 */
[----:B------:R-:W-:Y:S02]  /*4170*/  ISETP.LT.AND P5, PT, R72, UR4, P3 ;  /* 0x0000000448007c0c */ /* 0x000fe40009fa1270 */
[----:B------:R-:W-:Y:S02]  /*4180*/  ISETP.LT.AND P3, PT, R67, UR4, P3 ;  /* 0x0000000443007c0c */ /* 0x000fe40009f61270 */
[----:B------:R-:W-:-:S02]  /*4190*/  LEA R69, R69, UR15, 0x2 ;  /* 0x0000000f45457c11 */ /* 0x000fc4000f8e10ff */
[----:B------:R-:W-:-:S05]  /*41a0*/  P2R R73, PR, RZ, 0x2 ;  /* 0x00000002ff497803 */ /* 0x000fca0000000000 */
[----:B------:R-:W-:Y:S05]  /*41b0*/  @!P0 BRA `(.L_x_8) ;  /* 0x0000003400048947 */ /* 0x000fea0003800000 */
[----:B------:R-:W0:Y:S01]  /*41c0*/  LDC.64 R66, c[0x0][0x2b8] ;  /* 0x0000ae00ff427b82 */ /* 0x000e220000000a00 */
[----:B------:R-:W-:Y:S01]  /*41d0*/  ULDC.64 UR6, c[0x0][0x2b0] ;  /* 0x0000ac0000067ab9 */ /* 0x000fe20000000a00 */
[----:B------:R-:W-:Y:S01]  /*41e0*/  ULDC.64 UR4, c[0x0][0x300] ;  /* 0x0000c00000047ab9 */ /* 0x000fe20000000a00 */
[----:B------:R-:W-:Y:S01]  /*41f0*/  IADD3 R78, P0, R88, UR6, RZ ;  /* 0x00000006584e7c10 */ /* 0x000fe2000ff1e0ff */
[----:B------:R-:W-:Y:S01]  /*4200*/  ULDC UR14, c[0x0][0x210] ;  /* 0x00008400000e7ab9 */ /* 0x000fe20000000800 */
[----:B------:R-:W-:Y:S01]  /*4210*/  IMAD.MOV.U32 R86, RZ, RZ, RZ ;  /* 0x000000ffff567224 */ /* 0x000fe200078e00ff */
[----:B------:R-:W-:Y:S02]  /*4220*/  CS2R R84, SRZ ;  /* 0x0000000000547805 */ /* 0x000fe4000001ff00 */
[----:B------:R-:W-:Y:S02]  /*4230*/  IADD3.X R79, R89, UR7, RZ, P0, !PT ;  /* 0x00000007594f7c10 */ /* 0x000fe400087fe4ff */
[----:B------:R-:W-:-:S02]  /*4240*/  P2R R72, PR, RZ, 0x20 ;  /* 0x00000020ff487803 */ /* 0x000fc40000000000 */
[----:B------:R-:W-:Y:S02]  /*4250*/  CS2R R82, SRZ ;  /* 0x0000000000527805 */ /* 0x000fe4000001ff00 */
[----:B------:R-:W-:Y:S01]  /*4260*/  IADD3 R76, P0, R78, UR6, RZ ;  /* 0x000000064e4c7c10 */ /* 0x000fe2000ff1e0ff */
[----:B------:R-:W-:Y:S01]  /*4270*/  ULDC.64 UR10, c[0x0][0x2a0] ;  /* 0x0000a800000a7ab9 */ /* 0x000fe20000000a00 */
[----:B------:R-:W-:Y:S01]  /*4280*/  ISETP.NE.AND P5, PT, R71, RZ, PT ;  /* 0x000000ff4700720c */ /* 0x000fe20003fa5270 */
[----:B------:R-:W-:Y:S01]  /*4290*/  VIADD R87, R68, 0x8 ;  /* 0x0000000844577836 */ /* 0x000fe20000000000 */
[----:B------:R-:W-:Y:S01]  /*42a0*/  IADD3.X R77, R79, UR7, RZ, P0, !PT ;  /* 0x000000074f4d7c10 */ /* 0x000fe200087fe4ff */
[----:B------:R-:W-:Y:S01]  /*42b0*/  ULDC.64 UR8, c[0x0][0x2f0] ;  /* 0x0000bc0000087ab9 */ /* 0x000fe20000000a00 */
[----:B------:R-:W-:-:S04]  /*42c0*/  IADD3 R74, P0, R76, UR6, RZ ;  /* 0x000000064c4a7c10 */ /* 0x000fc8000ff1e0ff */
[----:B------:R-:W-:Y:S02]  /*42d0*/  IADD3.X R75, R77, UR7, RZ, P0, !PT ;  /* 0x000000074d4b7c10 */ /* 0x000fe400087fe4ff */
[----:B0-----:R-:W-:-:S04]  /*42e0*/  IADD3 R91, P1, R66, UR6, RZ ;  /* 0x00000006425b7c10 */ /* 0x001fc8000ff3e0ff */
[----:B------:R-:W-:-:S04]  /*42f0*/  IADD3 R90, P0, R91, R74, RZ ;  /* 0x0000004a5b5a7210 */ /* 0x000fc80007f1e0ff */
[----:B------:R-:W-:Y:S02]  /*4300*/  IADD3.X R91, R75, UR7, R67, P0, P1 ;  /* 0x000000074b5b7c10 */ /* 0x000fe400087e2443 */
[----:B------:R-:W0:Y:S01]  /*4310*/  LDC.64 R66, c[0x0][0x308] ;  /* 0x0000c200ff427b82 */ /* 0x000e220000000a00 */
[----:B------:R-:W-:-:S04]  /*4320*/  IADD3 R96, P0, R80, UR4, RZ ;  /* 0x0000000450607c10 */ /* 0x000fc8000ff1e0ff */
[----:B------:R-:W-:Y:S02]  /*4330*/  IADD3.X R97, R81, UR5, RZ, P0, !PT ;  /* 0x0000000551617c10 */ /* 0x000fe400087fe4ff */
[----:B------:R-:W-:-:S04]  /*4340*/  IADD3 R94, P0, R96, UR4, RZ ;  /* 0x00000004605e7c10 */ /* 0x000fc8000ff1e0ff */
[----:B------:R-:W-:Y:S02]  /*4350*/  IADD3.X R95, R97, UR5, RZ, P0, !PT ;  /* 0x00000005615f7c10 */ /* 0x000fe400087fe4ff */
[----:B------:R-:W-:-:S04]  /*4360*/  IADD3 R92, P0, R94, UR4, RZ ;  /* 0x000000045e5c7c10 */ /* 0x000fc8000ff1e0ff */
[----:B------:R-:W-:Y:S02]  /*4370*/  IADD3.X R93, R95, UR5, RZ, P0, !PT ;  /* 0x000000055f5d7c10 */ /* 0x000fe400087fe4ff */
[----:B0-----:R-:W-:-:S04]  /*4380*/  IADD3 R99, P1, R66, UR4, RZ ;  /* 0x0000000442637c10 */ /* 0x001fc8000ff3e0ff */
[----:B------:R-:W-:-:S04]  /*4390*/  IADD3 R98, P0, R99, R92, RZ ;  /* 0x0000005c63627210 */ /* 0x000fc80007f1e0ff */
[----:B------:R-:W-:Y:S02]  /*43a0*/  IADD3.X R99, R93, UR5, R67, P0, P1 ;  /* 0x000000055d637c10 */ /* 0x000fe400087e2443 */
[----:B------:R-:W-:Y:S02]  /*43b0*/  ISETP.LT.AND P0, PT, R68, UR14, P6 ;  /* 0x0000000e44007c0c */ /* 0x000fe4000b701270 */
[----:B------:R-:W-:-:S11]  /*43c0*/  ISETP.NE.AND P1, PT, R73, RZ, PT ;  /* 0x000000ff4900720c */ /* 0x000fd60003f25270 */
[----:B------:R-:W2:Y:S01]  /*43d0*/  @P0 LDG.E.LTC128B R86, desc[UR20][R88.64] ;  /* 0x0000001458560981 */ /* 0x000ea2000c1e1920 */
[----:B------:R-:W-:-:S04]  /*43e0*/  ISETP.NE.AND P0, PT, R70, RZ, PT ;  /* 0x000000ff4600720c */ /* 0x000fc80003f05270 */
[----:B------:R-:W-:-:S13]  /*43f0*/  ISETP.LT.AND P0, PT, R68, UR14, P0 ;  /* 0x0000000e44007c0c */ /* 0x000fda0008701270 */
[----:B------:R-:W-:Y:S02]  /*4400*/  @P0 IMAD.MOV.U32 R66, RZ, RZ, R88 ;  /* 0x000000ffff420224 */ /* 0x000fe400078e0058 */
[----:B------:R-:W-:-:S05]  /*4410*/  @P0 IMAD.MOV.U32 R67, RZ, RZ, R89 ;  /* 0x000000ffff430224 */ /* 0x000fca00078e0059 */
[----:B------:R0:W3:Y:S01]  /*4420*/  @P0 LDG.E.LTC128B R85, desc[UR20][R66.64+0x80] ;  /* 0x0000801442550981 */ /* 0x0000e2000c1e1920 */
[----:B------:R-:W-:-:S13]  /*4430*/  ISETP.LT.AND P0, PT, R68, UR14, P1 ;  /* 0x0000000e44007c0c */ /* 0x000fda0008f01270 */
[----:B0-----:R-:W-:Y:S02]  /*4440*/  @P0 IMAD.MOV.U32 R66, RZ, RZ, R88 ;  /* 0x000000ffff420224 */ /* 0x001fe400078e0058 */
[----:B------:R-:W-:-:S05]  /*4450*/  @P0 IMAD.MOV.U32 R67, RZ, RZ, R89 ;  /* 0x000000ffff430224 */ /* 0x000fca00078e0059 */
[----:B------:R0:W4:Y:S01]  /*4460*/  @P0 LDG.E.LTC128B R84, desc[UR20][R66.64+0x100] ;  /* 0x0001001442540981 */ /* 0x000122000c1e1920 */
[----:B------:R-:W-:-:S13]  /*4470*/  ISETP.LT.AND P0, PT, R68, UR14, P5 ;  /* 0x0000000e44007c0c */ /* 0x000fda000af01270 */
[----:B0-----:R-:W-:Y:S02]  /*4480*/  @P0 IMAD.MOV.U32 R66, RZ, RZ, R88 ;  /* 0x000000ffff420224 */ /* 0x001fe400078e0058 */
[----:B------:R-:W-:-:S05]  /*4490*/  @P0 IMAD.MOV.U32 R67, RZ, RZ, R89 ;  /* 0x000000ffff430224 */ /* 0x000fca00078e0059 */
[----:B------:R0:W5:Y:S01]  /*44a0*/  @P0 LDG.E.LTC128B R83, desc[UR20][R66.64+0x180] ;  /* 0x0001801442530981 */ /* 0x000162000c1e1920 */
[----:B------:R-:W-:-:S04]  /*44b0*/  IADD3 R100, P0, R88, UR10, RZ ;  /* 0x0000000a58647c10 */ /* 0x000fc8000ff1e0ff */
[----:B------:R-:W-:Y:S02]  /*44c0*/  IADD3.X R101, R89, UR11, RZ, P0, !PT ;  /* 0x0000000b59657c10 */ /* 0x000fe400087fe4ff */
[----:B------:R-:W-:Y:S01]  /*44d0*/  ISETP.LT.AND P0, PT, R87, UR14, P6 ;  /* 0x0000000e57007c0c */ /* 0x000fe2000b701270 */
[----:B------:R-:W-:-:S12]  /*44e0*/  IMAD.MOV.U32 R73, RZ, RZ, RZ ;  /* 0x000000ffff497224 */ /* 0x000fd800078e00ff */
[----:B------:R-:W5:Y:S01]  /*44f0*/  @P0 LDG.E.LTC128B R82, desc[UR20][R100.64] ;  /* 0x0000001464520981 */ /* 0x000f62000c1e1920 */
[----:B------:R-:W-:-:S04]  /*4500*/  ISETP.NE.AND P0, PT, R70, RZ, PT ;  /* 0x000000ff4600720c */ /* 0x000fc80003f05270 */
[----:B------:R-:W-:-:S13]  /*4510*/  ISETP.LT.AND P0, PT, R87, UR14, P0 ;  /* 0x0000000e57007c0c */ /* 0x000fda0008701270 */
[----:B------:R-:W5:Y:S01]  /*4520*/  @P0 LDG.E.LTC128B R73, desc[UR20][R100.64+0x80] ;  /* 0x0000801464490981 */ /* 0x000f62000c1e1920 */
[----:B------:R-:W-:Y:S02]  /*4530*/  ISETP.LT.AND P0, PT, R87, UR14, P1 ;  /* 0x0000000e57007c0c */ /* 0x000fe40008f01270 */
[----:B0-----:R-:W-:-:S11]  /*4540*/  CS2R R66, SRZ ;  /* 0x0000000000427805 */ /* 0x001fd6000001ff00 */
[----:B------:R-:W5:Y:S01]  /*4550*/  @P0 LDG.E.LTC128B R67, desc[UR20][R100.64+0x100] ;  /* 0x0001001464430981 */ /* 0x000f62000c1e1920 */
[----:B------:R-:W-:Y:S02]  /*4560*/  ISETP.LT.AND P0, PT, R87, UR14, P5 ;  /* 0x0000000e57007c0c */ /* 0x000fe4000af01270 */
[----:B------:R-:W-:-:S11]  /*4570*/  ISETP.NE.AND P5, PT, R72, RZ, PT ;  /* 0x000000ff4800720c */ /* 0x000fd60003fa5270 */
[----:B------:R-:W5:Y:S01]  /*4580*/  @P0 LDG.E.LTC128B R66, desc[UR20][R100.64+0x180] ;  /* 0x0001801464420981 */ /* 0x000f62000c1e1920 */
[----:B------:R-:W-:Y:S01]  /*4590*/  BAR.SYNC.DEFER_BLOCKING 0x0 ;  /* 0x0000000000007b1d */ /* 0x000fe20000010000 */
[----:B------:R-:W-:-:S05]  /*45a0*/  ISETP.LT.AND P0, PT, R68, UR14, P2 ;  /* 0x0000000e44007c0c */ /* 0x000fca0009701270 */
[----:B------:R-:W-:Y:S04]  /*45b0*/  STS [R69], R63 ;  /* 0x0000003f45007388 */ /* 0x000fe80000000800 */
[----:B------:R-:W-:Y:S04]  /*45c0*/  STS [R69+0x4], R61 ;  /* 0x0000043d45007388 */ /* 0x000fe80000000800 */
[----:B------:R-:W-:Y:S04]  /*45d0*/  STS [R69+0x8], R35 ;  /* 0x0000082345007388 */ /* 0x000fe80000000800 */
[----:B------:R-:W-:Y:S04]  /*45e0*/  STS [R69+0xc], R32 ;  /* 0x00000c2045007388 */ /* 0x000fe80000000800 */
[----:B------:R-:W-:Y:S04]  /*45f0*/  STS [R69+0x80], R33 ;  /* 0x0000802145007388 */ /* 0x000fe80000000800 */
[----:B------:R-:W-:Y:S04]  /*4600*/  STS [R69+0x84], R29 ;  /* 0x0000841d45007388 */ /* 0x000fe80000000800 */
[----:B------:R-:W-:Y:S04]  /*4610*/  STS [R69+0x88], R5 ;  /* 0x0000880545007388 */ /* 0x000fe80000000800 */
[----:B------:R-:W-:Y:S01]  /*4620*/  STS [R69+0x8c], R3 ;  /* 0x00008c0345007388 */ /* 0x000fe20000000800 */
[----:B------:R-:W-:Y:S06]  /*4630*/  BAR.SYNC.DEFER_BLOCKING 0x0 ;  /* 0x0000000000007b1d */ /* 0x000fec0000010000 */
[----:B------:R-:W0:Y:S04]  /*4640*/  LDS R103, [R65+UR15] ;  /* 0x0000000f41677984 */ /* 0x000e280008000800 */
[----:B------:R-:W1:Y:S04]  /*4650*/  LDS R32, [R65+UR15+0x80] ;  /* 0x0000800f41207984 */ /* 0x000e680008000800 */
[----:B------:R-:W1:Y:S04]  /*4660*/  LDS R29, [R65+UR15+0x100] ;  /* 0x0001000f411d7984 */ /* 0x000e680008000800 */
[----:B------:R-:W1:Y:S04]  /*4670*/  LDS R72, [R65+UR15+0x180] ;  /* 0x0001800f41487984 */ /* 0x000e680008000800 */
[----:B------:R-:W1:Y:S01]  /*4680*/  LDS R3, [R65+UR15+0x488] ;  /* 0x0004880f41037984 */ /* 0x000e620008000800 */
[----:B0-----:R-:W-:Y:S01]  /*4690*/  FMUL R103, R103, UR13 ;  /* 0x0000000d67677c20 */ /* 0x001fe20008400000 */
[----:B-1----:R-:W-:Y:S01]  /*46a0*/  FMUL R32, R32, UR13 ;  /* 0x0000000d20207c20 */ /* 0x002fe20008400000 */
[----:B------:R-:W-:Y:S01]  /*46b0*/  FMUL R29, R29, UR13 ;  /* 0x0000000d1d1d7c20 */ /* 0x000fe20008400000 */
[----:B------:R-:W-:Y:S01]  /*46c0*/  FMUL R72, R72, UR13 ;  /* 0x0000000d48487c20 */ /* 0x000fe20008400000 */
[----:B------:R-:W-:Y:S01]  /*46d0*/  FMUL R3, R3, UR13 ;  /* 0x0000000d03037c20 */ /* 0x000fe20008400000 */
[----:B--2---:R-:W-:-:S05]  /*46e0*/  FFMA R63, R86, UR12, R103 ;  /* 0x0000000c563f7c23 */ /* 0x004fca0008000067 */
[----:B------:R-:W-:Y:S01]  /*46f0*/  @P0 STG.E desc[UR20][R80.64], R63 ;  /* 0x0000003f50000986 */ /* 0x000fe2000c101914 */
[----:B------:R-:W-:Y:S01]  /*4700*/  ISETP.LT.AND P0, PT, R68, UR14, P3 ;  /* 0x0000000e44007c0c */ /* 0x000fe20009f01270 */
[----:B---3--:R-:W-:-:S12]  /*4710*/  FFMA R32, R85, UR12, R32 ;  /* 0x0000000c55207c23 */ /* 0x008fd80008000020 */
[----:B------:R0:W-:Y:S01]  /*4720*/  @P0 STG.E desc[UR20][R80.64+0x80], R32 ;  /* 0x0000802050000986 */ /* 0x0001e2000c101914 */
[----:B------:R-:W-:-:S13]  /*4730*/  ISETP.LT.AND P0, PT, R68, UR14, P4 ;  /* 0x0000000e44007c0c */ /* 0x000fda000a701270 */
[----:B------:R-:W-:Y:S02]  /*4740*/  @P0 IMAD.MOV.U32 R33, RZ, RZ, R81 ;  /* 0x000000ffff210224 */ /* 0x000fe400078e0051 */
[----:B----4-:R-:W-:Y:S01]  /*4750*/  FFMA R29, R84, UR12, R29 ;  /* 0x0000000c541d7c23 */ /* 0x010fe2000800001d */
[----:B0-----:R-:W-:-:S05]  /*4760*/  @P0 IMAD.MOV.U32 R32, RZ, RZ, R80 ;  /* 0x000000ffff200224 */ /* 0x001fca00078e0050 */
[----:B------:R-:W-:Y:S01]  /*4770*/  @P0 STG.E desc[UR20][R32.64+0x100], R29 ;  /* 0x0001001d20000986 */ /* 0x000fe2000c101914 */
[----:B------:R-:W-:-:S03]  /*4780*/  ISETP.LT.AND P0, PT, R68, UR14, P5 ;  /* 0x0000000e44007c0c */ /* 0x000fc6000af01270 */
[----:B------:R-:W0:Y:S01]  /*4790*/  LDS R32, [R65+UR15+0x508] ;  /* 0x0005080f41207984 */ /* 0x000e220008000800 */
[----:B-----5:R-:W-:-:S09]  /*47a0*/  FFMA R5, R83, UR12, R72 ;  /* 0x0000000c53057c23 */ /* 0x020fd20008000048 */
[----:B------:R-:W-:Y:S01]  /*47b0*/  @P0 STG.E desc[UR20][R80.64+0x180], R5 ;  /* 0x0001800550000986 */ /* 0x000fe2000c101914 */
[----:B------:R-:W-:-:S04]  /*47c0*/  IADD3 R102, P0, R80, UR8, RZ ;  /* 0x0000000850667c10 */ /* 0x000fc8000ff1e0ff */
[----:B------:R-:W-:Y:S02]  /*47d0*/  IADD3.X R103, R81, UR9, RZ, P0, !PT ;  /* 0x0000000951677c10 */ /* 0x000fe400087fe4ff */
[----:B------:R-:W-:Y:S01]  /*47e0*/  ISETP.LT.AND P0, PT, R87, UR14, P2 ;  /* 0x0000000e57007c0c */ /* 0x000fe20009701270 */
[----:B0-----:R-:W-:Y:S01]  /*47f0*/  FMUL R32, R32, UR13 ;  /* 0x0000000d20207c20 */ /* 0x001fe20008400000 */
[----:B------:R-:W-:-:S11]  /*4800*/  FFMA R3, R82, UR12, R3 ;  /* 0x0000000c52037c23 */ /* 0x000fd60008000003 */
[----:B------:R-:W-:Y:S01]  /*4810*/  @P0 STG.E desc[UR20][R102.64], R3 ;  /* 0x0000000366000986 */ /* 0x000fe2000c101914 */
[----:B------:R-:W-:-:S03]  /*4820*/  ISETP.LT.AND P0, PT, R87, UR14, P3 ;  /* 0x0000000e57007c0c */ /* 0x000fc60009f01270 */
[----:B------:R-:W0:Y:S01]  /*4830*/  LDS R3, [R65+UR15+0x608] ;  /* 0x0006080f41037984 */ /* 0x000e220008000800 */
[----:B------:R-:W-:-:S03]  /*4840*/  FFMA R29, R73, UR12, R32 ;  /* 0x0000000c491d7c23 */ /* 0x000fc60008000020 */
[----:B------:R-:W1:Y:S06]  /*4850*/  LDS R32, [R65+UR15+0x588] ;  /* 0x0005880f41207984 */ /* 0x000e6c0008000800 */
[----:B------:R2:W-:Y:S01]  /*4860*/  @P0 STG.E desc[UR20][R102.64+0x80], R29 ;  /* 0x0000801d66000986 */ /* 0x0005e2000c101914 */
[----:B------:R-:W-:-:S13]  /*4870*/  ISETP.LT.AND P0, PT, R87, UR14, P4 ;  /* 0x0000000e57007c0c */ /* 0x000fda000a701270 */
[----:B------:R-:W-:Y:S02]  /*4880*/  @P0 IMAD.MOV.U32 R33, RZ, RZ, R103 ;  /* 0x000000ffff210224 */ /* 0x000fe400078e0067 */
[----:B0-----:R-:W-:Y:S01]  /*4890*/  FMUL R3, R3, UR13 ;  /* 0x0000000d03037c20 */ /* 0x001fe20008400000 */
[----:B--2---:R-:W-:-:S03]  /*48a0*/  VIADD R29, R68, 0x1 ;  /* 0x00000001441d7836 */ /* 0x004fc60000000000 */
[----:B------:R-:W-:Y:S01]  /*48b0*/  FFMA R3, R66, UR12, R3 ;  /* 0x0000000c42037c23 */ /* 0x000fe20008000003 */
[----:B-1----:R-:W-:-:S04]  /*48c0*/  FMUL R32, R32, UR13 ;  /* 0x0000000d20207c20 */ /* 0x002fc80008400000 */
[----:B------:R-:W-:Y:S01]  /*48d0*/  FFMA R5, R67, UR12, R32 ;  /* 0x0000000c43057c23 */ /* 0x000fe20008000020 */
[----:B------:R-:W-:-:S05]  /*48e0*/  @P0 IMAD.MOV.U32 R32, RZ, RZ, R102 ;  /* 0x000000ffff200224 */ /* 0x000fca00078e0066 */
[----:B------:R0:W-:Y:S01]  /*48f0*/  @P0 STG.E desc[UR20][R32.64+0x100], R5 ;  /* 0x0001000520000986 */ /* 0x0001e2000c101914 */
[----:B------:R-:W-:Y:S01]  /*4900*/  ISETP.LT.AND P0, PT, R87, UR14, P5 ;  /* 0x0000000e57007c0c */ /* 0x000fe2000af01270 */
[----:B------:R-:W-:-:S04]  /*4910*/  UIADD3 UR17, UP0, UR6, 0x80, URZ ;  /* 0x0000008006117890 */ /* 0x000fc8000ff1e03f */
[----:B------:R-:W-:-:S08]  /*4920*/  UIADD3.X UR16, URZ, UR7, URZ, UP0, !UPT ;  /* 0x000000073f107290 */ /* 0x000fd000087fe43f */
[----:B0-----:R-:W-:Y:S02]  /*4930*/  @P0 IMAD.MOV.U32 R32, RZ, RZ, R102 ;  /* 0x000000ffff200224 */ /* 0x001fe400078e0066 */
[----:B------:R-:W-:-:S05]  /*4940*/  @P0 IMAD.MOV.U32 R33, RZ, RZ, R103 ;  /* 0x000000ffff210224 */ /* 0x000fca00078e0067 */
[----:B------:R0:W-:Y:S01]  /*4950*/  @P0 STG.E desc[UR20][R32.64+0x180], R3 ;  /* 0x0001800320000986 */ /* 0x0001e2000c101914 */
[----:B------:R-:W-:-:S13]  /*4960*/  ISETP.LT.AND P0, PT, R29, UR14, P6 ;  /* 0x0000000e1d007c0c */ /* 0x000fda000b701270 */
[----:B------:R-:W2:Y:S01]  /*4970*/  @P0 LDG.E.LTC128B R86, desc[UR20][R78.64] ;  /* 0x000000144e560981 */ /* 0x000ea2000c1e1920 */
[----:B------:R-:W-:-:S04]  /*4980*/  IADD3 R104, P0, R88, UR17, RZ ;  /* 0x0000001158687c10 */ /* 0x000fc8000ff1e0ff */
[----:B------:R-:W-:Y:S02]  /*4990*/  IADD3.X R105, R89, UR16, RZ, P0, !PT ;  /* 0x0000001059697c10 */ /* 0x000fe400087fe4ff */
[----:B------:R-:W-:-:S04]  /*49a0*/  ISETP.NE.AND P0, PT, R70, RZ, PT ;  /* 0x000000ff4600720c */ /* 0x000fc80003f05270 */
[----:B------:R-:W-:Y:S01]  /*49b0*/  ISETP.LT.AND P0, PT, R29, UR14, P0 ;  /* 0x0000000e1d007c0c */ /* 0x000fe20008701270 */
[----:B------:R-:W-:-:S04]  /*49c0*/  UIADD3 UR19, UP0, UR6, 0x100, URZ ;  /* 0x0000010006137890 */ /* 0x000fc8000ff1e03f */
[----:B------:R-:W-:-:S08]  /*49d0*/  UIADD3.X UR18, URZ, UR7, URZ, UP0, !UPT ;  /* 0x000000073f127290 */ /* 0x000fd000087fe43f */
[----:B------:R1:W3:Y:S01]  /*49e0*/  @P0 LDG.E.LTC128B R85, desc[UR20][R104.64] ;  /* 0x0000001468550981 */ /* 0x0002e2000c1e1920 */
[----:B0-----:R-:W-:-:S04]  /*49f0*/  IADD3 R32, P0, R88, UR19, RZ ;  /* 0x0000001358207c10 */ /* 0x001fc8000ff1e0ff */
[----:B------:R-:W-:Y:S02]  /*4a00*/  IADD3.X R33, R89, UR18, RZ, P0, !PT ;  /* 0x0000001259217c10 */ /* 0x000fe400087fe4ff */
[----:B------:R-:W-:Y:S01]  /*4a10*/  ISETP.LT.AND P0, PT, R29, UR14, P1 ;  /* 0x0000000e1d007c0c */ /* 0x000fe20008f01270 */
[----:B------:R-:W-:-:S04]  /*4a20*/  UIADD3 UR23, UP0, UR6, 0x180, URZ ;  /* 0x0000018006177890 */ /* 0x000fc8000ff1e03f */
[----:B------:R-:W-:-:S08]  /*4a30*/  UIADD3.X UR22, URZ, UR7, URZ, UP0, !UPT ;  /* 0x000000073f167290 */ /* 0x000fd000087fe43f */
[----:B------:R0:W4:Y:S01]  /*4a40*/  @P0 LDG.E.LTC128B R84, desc[UR20][R32.64] ;  /* 0x0000001420540981 */ /* 0x000122000c1e1920 */
[----:B------:R-:W-:-:S04]  /*4a50*/  IADD3 R108, P0, R88, UR23, RZ ;  /* 0x00000017586c7c10 */ /* 0x000fc8000ff1e0ff */
[----:B------:R-:W-:Y:S02]  /*4a60*/  IADD3.X R109, R89, UR22, RZ, P0, !PT ;  /* 0x00000016596d7c10 */ /* 0x000fe400087fe4ff */
[----:B------:R-:W-:-:S04]  /*4a70*/  ISETP.NE.AND P0, PT, R71, RZ, PT ;  /* 0x000000ff4700720c */ /* 0x000fc80003f05270 */
[----:B------:R-:W-:Y:S01]  /*4a80*/  ISETP.LT.AND P0, PT, R29, UR14, P0 ;  /* 0x0000000e1d007c0c */ /* 0x000fe20008701270 */
[----:B------:R-:W-:-:S12]  /*4a90*/  VIADD R3, R68, 0x9 ;  /* 0x0000000944037836 */ /* 0x000fd80000000000 */
[----:B------:R-:W5:Y:S01]  /*4aa0*/  @P0 LDG.E.LTC128B R83, desc[UR20][R108.64] ;  /* 0x000000146c530981 */ /* 0x000f62000c1e1920 */
[----:B------:R-:W-:-:S04]  /*4ab0*/  IADD3 R106, P0, R100, UR17, RZ ;  /* 0x00000011646a7c10 */ /* 0x000fc8000ff1e0ff */
[----:B------:R-:W-:Y:S02]  /*4ac0*/  IADD3.X R107, R101, UR16, RZ, P0, !PT ;  /* 0x00000010656b7c10 */ /* 0x000fe400087fe4ff */
[----:B------:R-:W-:-:S04]  /*4ad0*/  ISETP.NE.AND P0, PT, R70, RZ, PT ;  /* 0x000000ff4600720c */ /* 0x000fc80003f05270 */
[----:B------:R-:W-:-:S13]  /*4ae0*/  ISETP.LT.AND P0, PT, R3, UR14, P0 ;  /* 0x0000000e03007c0c */ /* 0x000fda0008701270 */
[----:B------:R-:W5:Y:S01]  /*4af0*/  @P0 LDG.E.LTC128B R73, desc[UR20][R106.64] ;  /* 0x000000146a490981 */ /* 0x000f62000c1e1920 */
[----:B-1----:R-:W-:-:S04]  /*4b00*/  IADD3 R104, P0, R100, UR19, RZ ;  /* 0x0000001364687c10 */ /* 0x002fc8000ff1e0ff */
[----:B------:R-:W-:Y:S02]  /*4b10*/  IADD3.X R105, R101, UR18, RZ, P0, !PT ;  /* 0x0000001265697c10 */ /* 0x000fe400087fe4ff */
[----:B------:R-:W-:-:S13]  /*4b20*/  ISETP.LT.AND P0, PT, R3, UR14, P1 ;  /* 0x0000000e03007c0c */ /* 0x000fda0008f01270 */
[----:B------:R-:W5:Y:S01]  /*4b30*/  @P0 LDG.E.LTC128B R67, desc[UR20][R104.64] ;  /* 0x0000001468430981 */ /* 0x000f62000c1e1920 */
[----:B------:R-:W-:-:S04]  /*4b40*/  IADD3 R88, P0, R100, UR23, RZ ;  /* 0x0000001764587c10 */ /* 0x000fc8000ff1e0ff */
[----:B------:R-:W-:Y:S02]  /*4b50*/  IADD3.X R89, R101, UR22, RZ, P0, !PT ;  /* 0x0000001665597c10 */ /* 0x000fe400087fe4ff */
[----:B------:R-:W-:-:S04]  /*4b60*/  ISETP.NE.AND P0, PT, R71, RZ, PT ;  /* 0x000000ff4700720c */ /* 0x000fc80003f05270 */
[----:B------:R-:W-:-:S13]  /*4b70*/  ISETP.LT.AND P0, PT, R3, UR14, P0 ;  /* 0x0000000e03007c0c */ /* 0x000fda0008701270 */
[----:B------:R-:W5:Y:S01]  /*4b80*/  @P0 LDG.E.LTC128B R66, desc[UR20][R88.64] ;  /* 0x0000001458420981 */ /* 0x000f62000c1e1920 */
[----:B0-----:R-:W-:-:S04]  /*4b90*/  IADD3 R32, P0, R100, UR6, RZ ;  /* 0x0000000664207c10 */ /* 0x001fc8000ff1e0ff */
[----:B------:R-:W-:Y:S02]  /*4ba0*/  IADD3.X R33, R101, UR7, RZ, P0, !PT ;  /* 0x0000000765217c10 */ /* 0x000fe400087fe4ff */
[----:B------:R-:W-:-:S13]  /*4bb0*/  ISETP.LT.AND P0, PT, R3, UR14, P6 ;  /* 0x0000000e03007c0c */ /* 0x000fda000b701270 */
[----:B------:R-:W5:Y:S01]  /*4bc0*/  @P0 LDG.E.LTC128B R82, desc[UR20][R32.64] ;  /* 0x0000001420520981 */ /* 0x000f62000c1e1920 */
[----:B------:R-:W-:Y:S01]  /*4bd0*/  BAR.SYNC.DEFER_BLOCKING 0x0 ;  /* 0x0000000000007b1d */ /* 0x000fe20000010000 */
[----:B------:R-:W-:Y:S01]  /*4be0*/  ISETP.LT.AND P0, PT, R29, UR14, P2 ;  /* 0x0000000e1d007c0c */ /* 0x000fe20009701270 */
[----:B------:R-:W-:-:S04]  /*4bf0*/  UIADD3 UR25, UP0, UR4, 0x80, URZ ;  /* 0x0000008004197890 */ /* 0x000fc8000ff1e03f */
[----:B------:R-:W-:Y:S02]  /*4c00*/  UIADD3.X UR24, URZ, UR5, URZ, UP0, !UPT ;  /* 0x000000053f187290 */ /* 0x000fe400087fe43f */
[----:B------:R-:W-:-:S04]  /*4c10*/  UIADD3 UR27, UP0, UR4, 0x100, URZ ;  /* 0x00000100041b7890 */ /* 0x000fc8000ff1e03f */
[----:B------:R-:W-:Y:S02]  /*4c20*/  UIADD3.X UR26, URZ, UR5, URZ, UP0, !UPT ;  /* 0x000000053f1a7290 */ /* 0x000fe400087fe43f */
[----:B------:R-:W-:-:S04]  /*4c30*/  UIADD3 UR29, UP0, UR4, 0x180, URZ ;  /* 0x00000180041d7890 */ /* 0x000fc8000ff1e03f */
[----:B------:R-:W-:Y:S01]  /*4c40*/  UIADD3.X UR28, URZ, UR5, URZ, UP0, !UPT ;  /* 0x000000053f1c7290 */ /* 0x000fe200087fe43f */
        /* <DEDUP_REMOVED lines=10> */
[----:B------:R-:W1:Y:S01]  /*4cf0*/  LDS R2, [R65+UR15+0x80] ;  /* 0x0000800f41027984 */ /* 0x000e620008000800 */
[----:B0-----:R-:W-:Y:S01]  /*4d00*/  FMUL R5, R5, UR13 ;  /* 0x0000000d05057c20 */ /* 0x001fe20008400000 */
[----:B-1----:R-:W-:-:S03]  /*4d10*/  FMUL R2, R2, UR13 ;  /* 0x0000000d02027c20 */ /* 0x002fc60008400000 */
[----:B--2---:R-:W-:-:S05]  /*4d20*/  FFMA R5, R86, UR12, R5 ;  /* 0x0000000c56057c23 */ /* 0x004fca0008000005 */
[----:B------:R-:W-:Y:S01]  /*4d30*/  @P0 STG.E desc[UR20][R96.64], R5 ;  /* 0x0000000560000986 */ /* 0x000fe2000c101914 */
[----:B------:R-:W-:-:S03]  /*4d40*/  IADD3 R30, P0, R80, UR25, RZ ;  /* 0x00000019501e7c10 */ /* 0x000fc6000ff1e0ff */
[----:B------:R-:W0:Y:S01]  /*4d50*/  LDS R5, [R65+UR15+0x100] ;  /* 0x0001000f41057984 */ /* 0x000e220008000800 */
[----:B------:R-:W-:Y:S02]  /*4d60*/  IADD3.X R31, R81, UR24, RZ, P0, !PT ;  /* 0x00000018511f7c10 */ /* 0x000fe400087fe4ff */
[----:B------:R-:W-:Y:S01]  /*4d70*/  ISETP.LT.AND P0, PT, R29, UR14, P3 ;  /* 0x0000000e1d007c0c */ /* 0x000fe20009f01270 */
[----:B---3--:R-:W-:-:S12]  /*4d80*/  FFMA R2, R85, UR12, R2 ;  /* 0x0000000c55027c23 */ /* 0x008fd80008000002 */
[----:B------:R-:W-:Y:S01]  /*4d90*/  @P0 STG.E desc[UR20][R30.64], R2 ;  /* 0x000000021e000986 */ /* 0x000fe2000c101914 */
[----:B------:R-:W-:-:S03]  /*4da0*/  IADD3 R34, P0, R80, UR27, RZ ;  /* 0x0000001b50227c10 */ /* 0x000fc6000ff1e0ff */
[----:B------:R-:W1:Y:S01]  /*4db0*/  LDS R2, [R65+UR15+0x180] ;  /* 0x0001800f41027984 */ /* 0x000e620008000800 */
[----:B------:R-:W-:Y:S02]  /*4dc0*/  IADD3.X R35, R81, UR26, RZ, P0, !PT ;  /* 0x0000001a51237c10 */ /* 0x000fe400087fe4ff */
[----:B------:R-:W-:Y:S01]  /*4dd0*/  ISETP.LT.AND P0, PT, R29, UR14, P4 ;  /* 0x0000000e1d007c0c */ /* 0x000fe2000a701270 */
[----:B0-----:R-:W-:-:S04]  /*4de0*/  FMUL R5, R5, UR13 ;  /* 0x0000000d05057c20 */ /* 0x001fc80008400000 */
[----:B----4-:R-:W-:Y:S02]  /*4df0*/  FFMA R0, R84, UR12, R5 ;  /* 0x0000000c54007c23 */ /* 0x010fe40008000005 */
[----:B------:R-:W0:Y:S06]  /*4e00*/  LDS R5, [R65+UR15+0x488] ;  /* 0x0004880f41057984 */ /* 0x000e2c0008000800 */
[----:B------:R2:W-:Y:S01]  /*4e10*/  @P0 STG.E desc[UR20][R34.64], R0 ;  /* 0x0000000022000986 */ /* 0x0005e2000c101914 */
[----:B------:R-:W-:-:S04]  /*4e20*/  IADD3 R80, P0, R80, UR29, RZ ;  /* 0x0000001d50507c10 */ /* 0x000fc8000ff1e0ff */
[----:B------:R-:W-:Y:S02]  /*4e30*/  IADD3.X R81, R81, UR28, RZ, P0, !PT ;  /* 0x0000001c51517c10 */ /* 0x000fe400087fe4ff */
[----:B------:R-:W-:Y:S01]  /*4e40*/  ISETP.LT.AND P0, PT, R29, UR14, P5 ;  /* 0x0000000e1d007c0c */ /* 0x000fe2000af01270 */
[----:B-1----:R-:W-:-:S04]  /*4e50*/  FMUL R2, R2, UR13 ;  /* 0x0000000d02027c20 */ /* 0x002fc80008400000 */
[----:B-----5:R-:W-:-:S08]  /*4e60*/  FFMA R2, R83, UR12, R2 ;  /* 0x0000000c53027c23 */ /* 0x020fd00008000002 */
[----:B------:R-:W-:Y:S01]  /*4e70*/  @P0 STG.E desc[UR20][R80.64], R2 ;  /* 0x0000000250000986 */ /* 0x000fe2000c101914 */
[----:B------:R-:W-:-:S04]  /*4e80*/  IADD3 R30, P0, R102, UR4, RZ ;  /* 0x00000004661e7c10 */ /* 0x000fc8000ff1e0ff */
[----:B------:R-:W-:Y:S02]  /*4e90*/  IADD3.X R31, R103, UR5, RZ, P0, !PT ;  /* 0x00000005671f7c10 */ /* 0x000fe400087fe4ff */
[----:B------:R-:W-:Y:S01]  /*4ea0*/  ISETP.LT.AND P0, PT, R3, UR14, P2 ;  /* 0x0000000e03007c0c */ /* 0x000fe20009701270 */
[----:B0-----:R-:W-:-:S04]  /*4eb0*/  FMUL R5, R5, UR13 ;  /* 0x0000000d05057c20 */ /* 0x001fc80008400000 */
[----:B--2---:R-:W-:Y:S02]  /*4ec0*/  FFMA R0, R82, UR12, R5 ;  /* 0x0000000c52007c23 */ /* 0x004fe40008000005 */
[----:B------:R-:W0:Y:S06]  /*4ed0*/  LDS R5, [R65+UR15+0x508] ;  /* 0x0005080f41057984 */ /* 0x000e2c0008000800 */
[----:B------:R-:W-:Y:S01]  /*4ee0*/  @P0 STG.E desc[UR20][R30.64], R0 ;  /* 0x000000001e000986 */ /* 0x000fe2000c101914 */
[----:B------:R-:W-:-:S04]  /*4ef0*/  IADD3 R62, P0, R102, UR25, RZ ;  /* 0x00000019663e7c10 */ /* 0x000fc8000ff1e0ff */
[----:B------:R-:W-:Y:S02]  /*4f00*/  IADD3.X R63, R103, UR24, RZ, P0, !PT ;  /* 0x00000018673f7c10 */ /* 0x000fe400087fe4ff */
[----:B------:R-:W-:Y:S01]  /*4f10*/  ISETP.LT.AND P0, PT, R3, UR14, P3 ;  /* 0x0000000e03007c0c */ /* 0x000fe20009f01270 */
[----:B0-----:R-:W-:Y:S02]  /*4f20*/  FMUL R2, R5, UR13 ;  /* 0x0000000d05027c20 */ /* 0x001fe40008400000 */
[----:B------:R-:W0:Y:S02]  /*4f30*/  LDS R5, [R65+UR15+0x588] ;  /* 0x0005880f41057984 */ /* 0x000e240008000800 */
[----:B------:R-:W-:-:S08]  /*4f40*/  FFMA R2, R73, UR12, R2 ;  /* 0x0000000c49027c23 */ /* 0x000fd00008000002 */
[----:B------:R-:W-:Y:S01]  /*4f50*/  @P0 STG.E desc[UR20][R62.64], R2 ;  /* 0x000000023e000986 */ /* 0x000fe2000c101914 */
[----:B------:R-:W-:-:S04]  /*4f60*/  IADD3 R34, P0, R102, UR27, RZ ;  /* 0x0000001b66227c10 */ /* 0x000fc8000ff1e0ff */
[----:B------:R-:W-:Y:S02]  /*4f70*/  IADD3.X R35, R103, UR26, RZ, P0, !PT ;  /* 0x0000001a67237c10 */ /* 0x000fe400087fe4ff */
[----:B------:R-:W-:Y:S01]  /*4f80*/  ISETP.LT.AND P0, PT, R3, UR14, P4 ;  /* 0x0000000e03007c0c */ /* 0x000fe2000a701270 */
[----:B0-----:R-:W-:Y:S02]  /*4f90*/  FMUL R0, R5, UR13 ;  /* 0x0000000d05007c20 */ /* 0x001fe40008400000 */
[----:B------:R-:W0:Y:S02]  /*4fa0*/  LDS R5, [R65+UR15+0x608] ;  /* 0x0006080f41057984 */ /* 0x000e240008000800 */
[----:B------:R-:W-:-:S08]  /*4fb0*/  FFMA R0, R67, UR12, R0 ;  /* 0x0000000c43007c23 */ /* 0x000fd00008000000 */
[----:B------:R1:W-:Y:S01]  /*4fc0*/  @P0 STG.E desc[UR20][R34.64], R0 ;  /* 0x0000000022000986 */ /* 0x0003e2000c101914 */
[----:B------:R-:W-:-:S04]  /*4fd0*/  IADD3 R80, P0, R102, UR29, RZ ;  /* 0x0000001d66507c10 */ /* 0x000fc8000ff1e0ff */
[----:B------:R-:W-:Y:S02]  /*4fe0*/  IADD3.X R81, R103, UR28, RZ, P0, !PT ;  /* 0x0000001c67517c10 */ /* 0x000fe400087fe4ff */
[----:B------:R-:W-:Y:S01]  /*4ff0*/  ISETP.LT.AND P0, PT, R3, UR14, P5 ;  /* 0x0000000e03007c0c */ /* 0x000fe2000af01270 */
[----:B------:R-:W-:Y:S02]  /*5000*/  VIADD R3, R68, 0x2 ;  /* 0x0000000244037836 */ /* 0x000fe40000000000 */
[----:B0-----:R-:W-:-:S04]  /*5010*/  FMUL R5, R5, UR13 ;  /* 0x0000000d05057c20 */ /* 0x001fc80008400000 */
[----:B------:R-:W-:-:S06]  /*5020*/  FFMA R2, R66, UR12, R5 ;  /* 0x0000000c42027c23 */ /* 0x000fcc0008000005 */
[----:B------:R0:W-:Y:S01]  /*5030*/  @P0 STG.E desc[UR20][R80.64], R2 ;  /* 0x0000000250000986 */ /* 0x0001e2000c101914 */
[----:B------:R-:W-:-:S13]  /*5040*/  ISETP.LT.AND P0, PT, R3, UR14, P6 ;  /* 0x0000000e03007c0c */ /* 0x000fda000b701270 */
[----:B------:R-:W2:Y:S01]  /*5050*/  @P0 LDG.E.LTC128B R86, desc[UR20][R76.64] ;  /* 0x000000144c560981 */ /* 0x000ea2000c1e1920 */
[----:B------:R-:W-:-:S04]  /*5060*/  IADD3 R62, P0, R78, UR17, RZ ;  /* 0x000000114e3e7c10 */ /* 0x000fc8000ff1e0ff */
[----:B------:R-:W-:Y:S02]  /*5070*/  IADD3.X R63, R79, UR16, RZ, P0, !PT ;  /* 0x000000104f3f7c10 */ /* 0x000fe400087fe4ff */
[----:B------:R-:W-:-:S04]  /*5080*/  ISETP.NE.AND P0, PT, R70, RZ, PT ;  /* 0x000000ff4600720c */ /* 0x000fc80003f05270 */
[----:B------:R-:W-:-:S13]  /*5090*/  ISETP.LT.AND P0, PT, R3, UR14, P0 ;  /* 0x0000000e03007c0c */ /* 0x000fda0008701270 */
[----:B------:R3:W4:Y:S01]  /*50a0*/  @P0 LDG.E.LTC128B R85, desc[UR20][R62.64] ;  /* 0x000000143e550981 */ /* 0x000722000c1e1920 */
[----:B-1----:R-:W-:-:S04]  /*50b0*/  IADD3 R34, P0, R78, UR19, RZ ;  /* 0x000000134e227c10 */ /* 0x002fc8000ff1e0ff */
[----:B------:R-:W-:Y:S02]  /*50c0*/  IADD3.X R35, R79, UR18, RZ, P0, !PT ;  /* 0x000000124f237c10 */ /* 0x000fe400087fe4ff */
[----:B------:R-:W-:-:S13]  /*50d0*/  ISETP.LT.AND P0, PT, R3, UR14, P1 ;  /* 0x0000000e03007c0c */ /* 0x000fda0008f01270 */
[----:B------:R1:W5:Y:S01]  /*50e0*/  @P0 LDG.E.LTC128B R84, desc[UR20][R34.64] ;  /* 0x0000001422540981 */ /* 0x000362000c1e1920 */
[----:B0-----:R-:W-:-:S04]  /*50f0*/  IADD3 R80, P0, R78, UR23, RZ ;  /* 0x000000174e507c10 */ /* 0x001fc8000ff1e0ff */
        /* <DEDUP_REMOVED lines=10> */
[----:B---3--:R-:W-:-:S04]  /*51a0*/  IADD3 R62, P0, R32, UR19, RZ ;  /* 0x00000013203e7c10 */ /* 0x008fc8000ff1e0ff */
[----:B------:R-:W-:Y:S02]  /*51b0*/  IADD3.X R63, R33, UR18, RZ, P0, !PT ;  /* 0x00000012213f7c10 */ /* 0x000fe400087fe4ff */
[----:B------:R-:W-:-:S13]  /*51c0*/  ISETP.LT.AND P0, PT, R0, UR14, P1 ;  /* 0x0000000e00007c0c */ /* 0x000fda0008f01270 */
[----:B------:R-:W3:Y:S01]  /*51d0*/  @P0 LDG.E.LTC128B R67, desc[UR20][R62.64] ;  /* 0x000000143e430981 */ /* 0x000ee2000c1e1920 */
[----:B-1----:R-:W-:-:S04]  /*51e0*/  IADD3 R34, P0, R32, UR23, RZ ;  /* 0x0000001720227c10 */ /* 0x002fc8000ff1e0ff */
[----:B------:R-:W-:Y:S02]  /*51f0*/  IADD3.X R35, R33, UR22, RZ, P0, !PT ;  /* 0x0000001621237c10 */ /* 0x000fe400087fe4ff */
[----:B------:R-:W-:-:S04]  /*5200*/  ISETP.NE.AND P0, PT, R71, RZ, PT ;  /* 0x000000ff4700720c */ /* 0x000fc80003f05270 */
[----:B------:R-:W-:-:S13]  /*5210*/  ISETP.LT.AND P0, PT, R0, UR14, P0 ;  /* 0x0000000e00007c0c */ /* 0x000fda0008701270 */
[----:B------:R0:W3:Y:S01]  /*5220*/  @P0 LDG.E.LTC128B R66, desc[UR20][R34.64] ;  /* 0x0000001422420981 */ /* 0x0000e2000c1e1920 */
[----:B------:R-:W-:-:S04]  /*5230*/  IADD3 R32, P0, R32, UR6, RZ ;  /* 0x0000000620207c10 */ /* 0x000fc8000ff1e0ff */
[----:B------:R-:W-:Y:S02]  /*5240*/  IADD3.X R33, R33, UR7, RZ, P0, !PT ;  /* 0x0000000721217c10 */ /* 0x000fe400087fe4ff */
[----:B------:R-:W-:-:S13]  /*5250*/  ISETP.LT.AND P0, PT, R0, UR14, P6 ;  /* 0x0000000e00007c0c */ /* 0x000fda000b701270 */
[----:B------:R-:W3:Y:S01]  /*5260*/  @P0 LDG.E.LTC128B R82, desc[UR20][R32.64] ;  /* 0x0000001420520981 */ /* 0x000ee2000c1e1920 */
        /* <DEDUP_REMOVED lines=11> */
[----:B------:R-:W1:Y:S04]  /*5320*/  LDS R29, [R65+UR15] ;  /* 0x0000000f411d7984 */ /* 0x000e680008000800 */
[----:B------:R-:W1:Y:S04]  /*5330*/  LDS R2, [R65+UR15+0x80] ;  /* 0x0000800f41027984 */ /* 0x000e680008000800 */
[----:B------:R-:W1:Y:S04]  /*5340*/  LDS R7, [R65+UR15+0x100] ;  /* 0x0001000f41077984 */ /* 0x000e680008000800 */
[----:B0-----:R-:W0:Y:S01]  /*5350*/  LDS R34, [R65+UR15+0x180] ;  /* 0x0001800f41227984 */ /* 0x001e220008000800 */
[----:B-1----:R-:W-:Y:S01]  /*5360*/  FMUL R29, R29, UR13 ;  /* 0x0000000d1d1d7c20 */ /* 0x002fe20008400000 */
[----:B------:R-:W-:Y:S01]  /*5370*/  FMUL R2, R2, UR13 ;  /* 0x0000000d02027c20 */ /* 0x000fe20008400000 */
[----:B------:R-:W-:Y:S01]  /*5380*/  FMUL R7, R7, UR13 ;  /* 0x0000000d07077c20 */ /* 0x000fe20008400000 */
[----:B0-----:R-:W-:Y:S01]  /*5390*/  FMUL R34, R34, UR13 ;  /* 0x0000000d22227c20 */ /* 0x001fe20008400000 */
[----:B--2---:R-:W-:-:S05]  /*53a0*/  FFMA R29, R86, UR12, R29 ;  /* 0x0000000c561d7c23 */ /* 0x004fca000800001d */
[----:B------:R-:W-:Y:S01]  /*53b0*/  @P0 STG.E desc[UR20][R94.64], R29 ;  /* 0x0000001d5e000986 */ /* 0x000fe2000c101914 */
[----:B------:R-:W-:-:S04]  /*53c0*/  IADD3 R36, P0, R96, UR25, RZ ;  /* 0x0000001960247c10 */ /* 0x000fc8000ff1e0ff */
[----:B------:R-:W-:Y:S02]  /*53d0*/  IADD3.X R37, R97, UR24, RZ, P0, !PT ;  /* 0x0000001861257c10 */ /* 0x000fe400087fe4ff */
[----:B------:R-:W-:Y:S01]  /*53e0*/  ISETP.LT.AND P0, PT, R3, UR14, P3 ;  /* 0x0000000e03007c0c */ /* 0x000fe20009f01270 */
[----:B----4-:R-:W-:-:S12]  /*53f0*/  FFMA R5, R85, UR12, R2 ;  /* 0x0000000c55057c23 */ /* 0x010fd80008000002 */
[----:B------:R0:W-:Y:S01]  /*5400*/  @P0 STG.E desc[UR20][R36.64], R5 ;  /* 0x0000000524000986 */ /* 0x0001e2000c101914 */
[----:B------:R-:W-:-:S04]  /*5410*/  IADD3 R62, P0, R96, UR27, RZ ;  /* 0x0000001b603e7c10 */ /* 0x000fc8000ff1e0ff */
[----:B------:R-:W-:Y:S02]  /*5420*/  IADD3.X R63, R97, UR26, RZ, P0, !PT ;  /* 0x0000001a613f7c10 */ /* 0x000fe400087fe4ff */
[----:B------:R-:W-:Y:S01]  /*5430*/  ISETP.LT.AND P0, PT, R3, UR14, P4 ;  /* 0x0000000e03007c0c */ /* 0x000fe2000a701270 */
[----:B-----5:R-:W-:-:S12]  /*5440*/  FFMA R2, R84, UR12, R7 ;  /* 0x0000000c54027c23 */ /* 0x020fd80008000007 */
[----:B------:R-:W-:Y:S01]  /*5450*/  @P0 STG.E desc[UR20][R62.64], R2 ;  /* 0x000000023e000986 */ /* 0x000fe2000c101914 */
[----:B------:R-:W-:-:S04]  /*5460*/  IADD3 R78, P0, R96, UR29, RZ ;  /* 0x0000001d604e7c10 */ /* 0x000fc8000ff1e0ff */
[----:B------:R-:W-:Y:S02]  /*5470*/  IADD3.X R79, R97, UR28, RZ, P0, !PT ;  /* 0x0000001c614f7c10 */ /* 0x000fe400087fe4ff */
[----:B------:R-:W-:Y:S02]  /*5480*/  ISETP.LT.AND P0, PT, R3, UR14, P5 ;  /* 0x0000000e03007c0c */ /* 0x000fe4000af01270 */
[----:B------:R-:W1:Y:S01]  /*5490*/  LDS R3, [R65+UR15+0x488] ;  /* 0x0004880f41037984 */ /* 0x000e620008000800 */
[----:B0-----:R-:W-:-:S03]  /*54a0*/  FFMA R5, R83, UR12, R34 ;  /* 0x0000000c53057c23 */ /* 0x001fc60008000022 */
[----:B------:R-:W0:Y:S07]  /*54b0*/  LDS R34, [R65+UR15+0x508] ;  /* 0x0005080f41227984 */ /* 0x000e2e0008000800 */
[----:B------:R-:W-:Y:S01]  /*54c0*/  @P0 STG.E desc[UR20][R78.64], R5 ;  /* 0x000000054e000986 */ /* 0x000fe2000c101914 */
[----:B------:R-:W-:-:S03]  /*54d0*/  IADD3 R36, P0, R30, UR4, RZ ;  /* 0x000000041e247c10 */ /* 0x000fc6000ff1e0ff */
[----:B------:R-:W2:Y:S01]  /*54e0*/  LDS R5, [R65+UR15+0x588] ;  /* 0x0005880f41057984 */ /* 0x000ea20008000800 */
[----:B------:R-:W-:Y:S02]  /*54f0*/  IADD3.X R37, R31, UR5, RZ, P0, !PT ;  /* 0x000000051f257c10 */ /* 0x000fe400087fe4ff */
[----:B------:R-:W-:Y:S01]  /*5500*/  ISETP.LT.AND P0, PT, R0, UR14, P2 ;  /* 0x0000000e00007c0c */ /* 0x000fe20009701270 */
[----:B-1----:R-:W-:Y:S01]  /*5510*/  FMUL R3, R3, UR13 ;  /* 0x0000000d03037c20 */ /* 0x002fe20008400000 */
[----:B0-----:R-:W-:-:S03]  /*5520*/  FMUL R34, R34, UR13 ;  /* 0x0000000d22227c20 */ /* 0x001fc60008400000 */
[----:B---3--:R-:W-:Y:S01]  /*5530*/  FFMA R2, R82, UR12, R3 ;  /* 0x0000000c52027c23 */ /* 0x008fe20008000003 */
[----:B------:R-:W-:-:S07]  /*5540*/  FFMA R3, R73, UR12, R34 ;  /* 0x0000000c49037c23 */ /* 0x000fce0008000022 */
[----:B------:R2:W-:Y:S01]  /*5550*/  @P0 STG.E desc[UR20][R36.64], R2 ;  /* 0x0000000224000986 */ /* 0x0005e2000c101914 */
[----:B------:R-:W-:-:S04]  /*5560*/  IADD3 R62, P0, R30, UR25, RZ ;  /* 0x000000191e3e7c10 */ /* 0x000fc8000ff1e0ff */
[----:B------:R-:W-:Y:S02]  /*5570*/  IADD3.X R63, R31, UR24, RZ, P0, !PT ;  /* 0x000000181f3f7c10 */ /* 0x000fe400087fe4ff */
[----:B------:R-:W-:-:S13]  /*5580*/  ISETP.LT.AND P0, PT, R0, UR14, P3 ;  /* 0x0000000e00007c0c */ /* 0x000fda0009f01270 */
[----:B------:R-:W-:Y:S01]  /*5590*/  @P0 STG.E desc[UR20][R62.64], R3 ;  /* 0x000000033e000986 */ /* 0x000fe2000c101914 */
[----:B------:R-:W-:-:S04]  /*55a0*/  IADD3 R34, P0, R30, UR27, RZ ;  /* 0x0000001b1e227c10 */ /* 0x000fc8000ff1e0ff */
[----:B------:R-:W-:Y:S01]  /*55b0*/  IADD3.X R35, R31, UR26, RZ, P0, !PT ;  /* 0x0000001a1f237c10 */ /* 0x000fe200087fe4ff */
[----:B--2---:R-:W-:Y:S01]  /*55c0*/  FMUL R2, R5, UR13 ;  /* 0x0000000d05027c20 */ /* 0x004fe20008400000 */
[----:B------:R-:W-:Y:S01]  /*55d0*/  ISETP.LT.AND P0, PT, R0, UR14, P4 ;  /* 0x0000000e00007c0c */ /* 0x000fe2000a701270 */
[----:B------:R-:W0:Y:S02]  /*55e0*/  LDS R5, [R65+UR15+0x608] ;  /* 0x0006080f41057984 */ /* 0x000e240008000800 */
[----:B------:R-:W-:-:S10]  /*55f0*/  FFMA R2, R67, UR12, R2 ;  /* 0x0000000c43027c23 */ /* 0x000fd40008000002 */
        /* <DEDUP_REMOVED lines=18> */
[----:B------:R-:W4:Y:S01]  /*5720*/  @P0 LDG.E.LTC128B R84, desc[UR20][R78.64] ;  /* 0x000000144e540981 */ /* 0x000f22000c1e1920 */
        /* <DEDUP_REMOVED lines=8> */
[----:B------:R-:W-:-:S13]  /*57b0*/  ISETP.LT.AND P0, PT, R2, UR14, P6 ;  /* 0x0000000e02007c0c */ /* 0x000fda000b701270 */
[----:B------:R-:W5:Y:S01]  /*57c0*/  @P0 LDG.E.LTC128B R82, desc[UR20][R62.64] ;  /* 0x000000143e520981 */ /* 0x000f62000c1e1920 */
[----:B-1----:R-:W-:-:S04]  /*57d0*/  IADD3 R34, P0, R32, UR17, RZ ;  /* 0x0000001120227c10 */ /* 0x002fc8000ff1e0ff */
[----:B------:R-:W-:Y:S02]  /*57e0*/  IADD3.X R35, R33, UR16, RZ, P0, !PT ;  /* 0x0000001021237c10 */ /* 0x000fe400087fe4ff */
[----:B------:R-:W-:-:S04]  /*57f0*/  ISETP.NE.AND P0, PT, R70, RZ, PT ;  /* 0x000000ff4600720c */ /* 0x000fc80003f05270 */
[----:B------:R-:W-:-:S13]  /*5800*/  ISETP.LT.AND P0, PT, R2, UR14, P0 ;  /* 0x0000000e02007c0c */ /* 0x000fda0008701270 */
[----:B------:R-:W5:Y:S01]  /*5810*/  @P0 LDG.E.LTC128B R73, desc[UR20][R34.64] ;  /* 0x0000001422490981 */ /* 0x000f62000c1e1920 */
[----:B0-----:R-:W-:-:S04]  /*5820*/  IADD3 R30, P0, R32, UR19, RZ ;  /* 0x00000013201e7c10 */ /* 0x001fc8000ff1e0ff */
[----:B------:R-:W-:Y:S02]  /*5830*/  IADD3.X R31, R33, UR18, RZ, P0, !PT ;  /* 0x00000012211f7c10 */ /* 0x000fe400087fe4ff */
[----:B------:R-:W-:-:S13]  /*5840*/  ISETP.LT.AND P0, PT, R2, UR14, P1 ;  /* 0x0000000e02007c0c */ /* 0x000fda0008f01270 */
[----:B------:R0:W5:Y:S01]  /*5850*/  @P0 LDG.E.LTC128B R67, desc[UR20][R30.64] ;  /* 0x000000141e430981 */ /* 0x000162000c1e1920 */
[----:B------:R-:W-:-:S04]  /*5860*/  IADD3 R32, P0, R32, UR23, RZ ;  /* 0x0000001720207c10 */ /* 0x000fc8000ff1e0ff */
[----:B------:R-:W-:Y:S02]  /*5870*/  IADD3.X R33, R33, UR22, RZ, P0, !PT ;  /* 0x0000001621217c10 */ /* 0x000fe400087fe4ff */
[----:B------:R-:W-:-:S04]  /*5880*/  ISETP.NE.AND P0, PT, R71, RZ, PT ;  /* 0x000000ff4700720c */ /* 0x000fc80003f05270 */
[----:B------:R-:W-:-:S13]  /*5890*/  ISETP.LT.AND P0, PT, R2, UR14, P0 ;  /* 0x0000000e02007c0c */ /* 0x000fda0008701270 */
        /* <DEDUP_REMOVED lines=12> */
[----:B------:R-:W1:Y:S04]  /*5960*/  LDS R5, [R65+UR15+0x80] ;  /* 0x0000800f41057984 */ /* 0x000e680008000800 */
[----:B------:R-:W0:Y:S01]  /*5970*/  LDS R3, [R65+UR15] ;  /* 0x0000000f41037984 */ /* 0x000e220008000800 */
[----:B-1----:R-:W-:-:S03]  /*5980*/  FMUL R6, R5, UR13 ;  /* 0x0000000d05067c20 */ /* 0x002fc60008400000 */
[----:B------:R-:W1:Y:S01]  /*5990*/  LDS R5, [R65+UR15+0x100] ;  /* 0x0001000f41057984 */ /* 0x000e620008000800 */
[----:B0-----:R-:W-:-:S04]  /*59a0*/  FMUL R3, R3, UR13 ;  /* 0x0000000d03037c20 */ /* 0x001fc80008400000 */
[----:B--2---:R-:W-:-:S05]  /*59b0*/  FFMA R3, R86, UR12, R3 ;  /* 0x0000000c56037c23 */ /* 0x004fca0008000003 */
[----:B------:R1:W-:Y:S01]  /*59c0*/  @P0 STG.E desc[UR20][R92.64], R3 ;  /* 0x000000035c000986 */ /* 0x0003e2000c101914 */
[----:B------:R-:W-:-:S04]  /*59d0*/  IADD3 R30, P0, R94, UR25, RZ ;  /* 0x000000195e1e7c10 */ /* 0x000fc8000ff1e0ff */
[----:B------:R-:W-:Y:S02]  /*59e0*/  IADD3.X R31, R95, UR24, RZ, P0, !PT ;  /* 0x000000185f1f7c10 */ /* 0x000fe400087fe4ff */
[----:B------:R-:W-:Y:S01]  /*59f0*/  ISETP.LT.AND P0, PT, R0, UR14, P3 ;  /* 0x0000000e00007c0c */ /* 0x000fe20009f01270 */
[----:B---3--:R-:W-:-:S12]  /*5a00*/  FFMA R4, R85, UR12, R6 ;  /* 0x0000000c55047c23 */ /* 0x008fd80008000006 */
[----:B------:R-:W-:Y:S01]  /*5a10*/  @P0 STG.E desc[UR20][R30.64], R4 ;  /* 0x000000041e000986 */ /* 0x000fe2000c101914 */
[----:B------:R-:W-:Y:S01]  /*5a20*/  IADD3 R6, P0, R94, UR27, RZ ;  /* 0x0000001b5e067c10 */ /* 0x000fe2000ff1e0ff */
[----:B-1----:R-:W-:-:S03]  /*5a30*/  FMUL R3, R5, UR13 ;  /* 0x0000000d05037c20 */ /* 0x002fc60008400000 */
[----:B------:R-:W-:Y:S01]  /*5a40*/  IADD3.X R7, R95, UR26, RZ, P0, !PT ;  /* 0x0000001a5f077c10 */ /* 0x000fe200087fe4ff */
[----:B------:R-:W0:Y:S01]  /*5a50*/  LDS R5, [R65+UR15+0x180] ;  /* 0x0001800f41057984 */ /* 0x000e220008000800 */
[----:B------:R-:W-:Y:S01]  /*5a60*/  ISETP.LT.AND P0, PT, R0, UR14, P4 ;  /* 0x0000000e00007c0c */ /* 0x000fe2000a701270 */
[----:B----4-:R-:W-:-:S12]  /*5a70*/  FFMA R3, R84, UR12, R3 ;  /* 0x0000000c54037c23 */ /* 0x010fd80008000003 */
[----:B------:R-:W-:Y:S01]  /*5a80*/  @P0 STG.E desc[UR20][R6.64], R3 ;  /* 0x0000000306000986 */ /* 0x000fe2000c101914 */
[----:B------:R-:W-:-:S04]  /*5a90*/  IADD3 R26, P0, R94, UR29, RZ ;  /* 0x0000001d5e1a7c10 */ /* 0x000fc8000ff1e0ff */
[----:B------:R-:W-:Y:S02]  /*5aa0*/  IADD3.X R27, R95, UR28, RZ, P0, !PT ;  /* 0x0000001c5f1b7c10 */ /* 0x000fe400087fe4ff */
[----:B------:R-:W-:Y:S02]  /*5ab0*/  ISETP.LT.AND P0, PT, R0, UR14, P5 ;  /* 0x0000000e00007c0c */ /* 0x000fe4000af01270 */
[----:B------:R-:W1:Y:S01]  /*5ac0*/  LDS R0, [R65+UR15+0x488] ;  /* 0x0004880f41007984 */ /* 0x000e620008000800 */
[----:B0-----:R-:W-:-:S04]  /*5ad0*/  FMUL R4, R5, UR13 ;  /* 0x0000000d05047c20 */ /* 0x001fc80008400000 */
[----:B-----5:R-:W-:-:S06]  /*5ae0*/  FFMA R4, R83, UR12, R4 ;  /* 0x0000000c53047c23 */ /* 0x020fcc0008000004 */
[----:B------:R-:W-:Y:S01]  /*5af0*/  @P0 STG.E desc[UR20][R26.64], R4 ;  /* 0x000000041a000986 */ /* 0x000fe2000c101914 */
[----:B------:R-:W-:-:S04]  /*5b00*/  IADD3 R30, P0, R36, UR4, RZ ;  /* 0x00000004241e7c10 */ /* 0x000fc8000ff1e0ff */
[----:B------:R-:W-:Y:S02]  /*5b10*/  IADD3.X R31, R37, UR5, RZ, P0, !PT ;  /* 0x00000005251f7c10 */ /* 0x000fe400087fe4ff */
[----:B------:R-:W-:Y:S01]  /*5b20*/  ISETP.LT.AND P0, PT, R2, UR14, P2 ;  /* 0x0000000e02007c0c */ /* 0x000fe20009701270 */
[----:B-1----:R-:W-:-:S04]  /*5b30*/  FMUL R3, R0, UR13 ;  /* 0x0000000d00037c20 */ /* 0x002fc80008400000 */
[----:B------:R-:W-:Y:S02]  /*5b40*/  FFMA R0, R82, UR12, R3 ;  /* 0x0000000c52007c23 */ /* 0x000fe40008000003 */
[----:B------:R-:W0:Y:S06]  /*5b50*/  LDS R3, [R65+UR15+0x508] ;  /* 0x0005080f41037984 */ /* 0x000e2c0008000800 */
[----:B------:R-:W-:Y:S01]  /*5b60*/  @P0 STG.E desc[UR20][R30.64], R0 ;  /* 0x000000001e000986 */ /* 0x000fe2000c101914 */
[----:B------:R-:W-:-:S04]  /*5b70*/  IADD3 R28, P0, R36, UR25, RZ ;  /* 0x00000019241c7c10 */ /* 0x000fc8000ff1e0ff */
[----:B------:R-:W-:Y:S02]  /*5b80*/  IADD3.X R29, R37, UR24, RZ, P0, !PT ;  /* 0x00000018251d7c10 */ /* 0x000fe400087fe4ff */
[----:B------:R-:W-:Y:S01]  /*5b90*/  ISETP.LT.AND P0, PT, R2, UR14, P3 ;  /* 0x0000000e02007c0c */ /* 0x000fe20009f01270 */
[----:B0-----:R-:W-:-:S04]  /*5ba0*/  FMUL R4, R3, UR13 ;  /* 0x0000000d03047c20 */ /* 0x001fc80008400000 */
[----:B------:R-:W-:Y:S02]  /*5bb0*/  FFMA R3, R73, UR12, R4 ;  /* 0x0000000c49037c23 */ /* 0x000fe40008000004 */
        /* <DEDUP_REMOVED lines=18> */
[----:B------:R-:W-:-:S04]  /*5ce0*/  ISETP.NE.AND P0, PT, R70, RZ, PT ;  /* 0x000000ff4600720c */ /* 0x000fc80003f05270 */
[----:B------:R-:W-:-:S13]  /*5cf0*/  ISETP.LT.AND P0, PT, R2, UR14, P0 ;  /* 0x0000000e02007c0c */ /* 0x000fda0008701270 */
[----:B-1----:R-:W-:Y:S02]  /*5d00*/  @P0 IMAD.MOV.U32 R6, RZ, RZ, R90 ;  /* 0x000000ffff060224 */ /* 0x002fe400078e005a */
[----:B------:R-:W-:-:S05]  /*5d10*/  @P0 IMAD.MOV.U32 R7, RZ, RZ, R91 ;  /* 0x000000ffff070224 */ /* 0x000fca00078e005b */
[----:B------:R1:W3:Y:S01]  /*5d20*/  @P0 LDG.E.LTC128B R85, desc[UR20][R6.64+0x80] ;  /* 0x0000801406550981 */ /* 0x0002e2000c1e1920 */
[----:B------:R-:W-:-:S13]  /*5d30*/  ISETP.LT.AND P0, PT, R2, UR14, P1 ;  /* 0x0000000e02007c0c */ /* 0x000fda0008f01270 */
[----:B-1----:R-:W-:Y:S02]  /*5d40*/  @P0 IMAD.MOV.U32 R6, RZ, RZ, R90 ;  /* 0x000000ffff060224 */ /* 0x002fe400078e005a */
[----:B------:R-:W-:-:S05]  /*5d50*/  @P0 IMAD.MOV.U32 R7, RZ, RZ, R91 ;  /* 0x000000ffff070224 */ /* 0x000fca00078e005b */
[----:B------:R1:W4:Y:S01]  /*5d60*/  @P0 LDG.E.LTC128B R84, desc[UR20][R6.64+0x100] ;  /* 0x0001001406540981 */ /* 0x000322000c1e1920 */
[----:B------:R-:W-:-:S04]  /*5d70*/  ISETP.NE.AND P0, PT, R71, RZ, PT ;  /* 0x000000ff4700720c */ /* 0x000fc80003f05270 */
[----:B------:R-:W-:Y:S01]  /*5d80*/  ISETP.LT.AND P0, PT, R2, UR14, P0 ;  /* 0x0000000e02007c0c */ /* 0x000fe20008701270 */
[----:B------:R-:W-:-:S12]  /*5d90*/  VIADD R0, R68, 0x18 ;  /* 0x0000001844007836 */ /* 0x000fd80000000000 */
[----:B-1----:R-:W-:Y:S02]  /*5da0*/  @P0 IMAD.MOV.U32 R6, RZ, RZ, R90 ;  /* 0x000000ffff060224 */ /* 0x002fe400078e005a */
[----:B------:R-:W-:-:S05]  /*5db0*/  @P0 IMAD.MOV.U32 R7, RZ, RZ, R91 ;  /* 0x000000ffff070224 */ /* 0x000fca00078e005b */
[----:B------:R1:W5:Y:S01]  /*5dc0*/  @P0 LDG.E.LTC128B R83, desc[UR20][R6.64+0x180] ;  /* 0x0001801406530981 */ /* 0x000362000c1e1920 */
[----:B------:R-:W-:-:S04]  /*5dd0*/  IADD3 R4, P0, R90, UR10, RZ ;  /* 0x0000000a5a047c10 */ /* 0x000fc8000ff1e0ff */
[----:B------:R-:W-:Y:S02]  /*5de0*/  IADD3.X R5, R91, UR11, RZ, P0, !PT ;  /* 0x0000000b5b057c10 */ /* 0x000fe400087fe4ff */
[----:B------:R-:W-:-:S13]  /*5df0*/  ISETP.LT.AND P0, PT, R0, UR14, P6 ;  /* 0x0000000e00007c0c */ /* 0x000fda000b701270 */
[----:B------:R-:W5:Y:S01]  /*5e00*/  @P0 LDG.E.LTC128B R82, desc[UR20][R4.64] ;  /* 0x0000001404520981 */ /* 0x000f62000c1e1920 */
[----:B------:R-:W-:-:S04]  /*5e10*/  ISETP.NE.AND P0, PT, R70, RZ, PT ;  /* 0x000000ff4600720c */ /* 0x000fc80003f05270 */
[----:B------:R-:W-:-:S13]  /*5e20*/  ISETP.LT.AND P0, PT, R0, UR14, P0 ;  /* 0x0000000e00007c0c */ /* 0x000fda0008701270 */
[----:B------:R-:W5:Y:S01]  /*5e30*/  @P0 LDG.E.LTC128B R73, desc[UR20][R4.64+0x80] ;  /* 0x0000801404490981 */ /* 0x000f62000c1e1920 */
[----:B------:R-:W-:-:S13]  /*5e40*/  ISETP.LT.AND P0, PT, R0, UR14, P1 ;  /* 0x0000000e00007c0c */ /* 0x000fda0008f01270 */
[----:B------:R-:W5:Y:S01]  /*5e50*/  @P0 LDG.E.LTC128B R67, desc[UR20][R4.64+0x100] ;  /* 0x0001001404430981 */ /* 0x000f62000c1e1920 */
[----:B------:R-:W-:-:S04]  /*5e60*/  ISETP.NE.AND P0, PT, R71, RZ, PT ;  /* 0x000000ff4700720c */ /* 0x000fc80003f05270 */
[----:B------:R-:W-:-:S13]  /*5e70*/  ISETP.LT.AND P0, PT, R0, UR14, P0 ;  /* 0x0000000e00007c0c */ /* 0x000fda0008701270 */
[----:B------:R-:W5:Y:S01]  /*5e80*/  @P0 LDG.E.LTC128B R66, desc[UR20][R4.64+0x180] ;  /* 0x0001801404420981 */ /* 0x000f62000c1e1920 */
[----:B------:R-:W-:Y:S01]  /*5e90*/  BAR.SYNC.DEFER_BLOCKING 0x0 ;  /* 0x0000000000007b1d */ /* 0x000fe20000010000 */
[----:B0-----:R-:W-:-:S04]  /*5ea0*/  IADD3 R26, P0, R98, UR8, RZ ;  /* 0x00000008621a7c10 */ /* 0x001fc8000ff1e0ff */
[----:B------:R-:W-:Y:S02]  /*5eb0*/  IADD3.X R27, R99, UR9, RZ, P0, !PT ;  /* 0x00000009631b7c10 */ /* 0x000fe400087fe4ff */
[----:B-1----:R-:W-:-:S04]  /*5ec0*/  IADD3 R6, P0, R90, UR6, RZ ;  /* 0x000000065a067c10 */ /* 0x002fc8000ff1e0ff */
[----:B------:R-:W-:Y:S02]  /*5ed0*/  IADD3.X R7, R91, UR7, RZ, P0, !PT ;  /* 0x000000075b077c10 */ /* 0x000fe400087fe4ff */
[----:B------:R-:W-:Y:S01]  /*5ee0*/  ISETP.LT.AND P0, PT, R2, UR14, P2 ;  /* 0x0000000e02007c0c */ /* 0x000fe20009701270 */
        /* <DEDUP_REMOVED lines=11> */
[----:B------:R-:W1:Y:S01]  /*5fa0*/  LDS R11, [R65+UR15+0x100] ;  /* 0x0001000f410b7984 */ /* 0x000e620008000800 */
[----:B0-----:R-:W-:Y:S01]  /*5fb0*/  FMUL R3, R3, UR13 ;  /* 0x0000000d03037c20 */ /* 0x001fe20008400000 */
[----:B-1----:R-:W-:Y:S01]  /*5fc0*/  FMUL R28, R28, UR13 ;  /* 0x0000000d1c1c7c20 */ /* 0x002fe20008400000 */
[----:B------:R-:W-:-:S02]  /*5fd0*/  FMUL R11, R11, UR13 ;  /* 0x0000000d0b0b7c20 */ /* 0x000fc40008400000 */
[----:B--2---:R-:W-:-:S05]  /*5fe0*/  FFMA R3, R86, UR12, R3 ;  /* 0x0000000c56037c23 */ /* 0x004fca0008000003 */
[----:B------:R-:W-:Y:S01]  /*5ff0*/  @P0 STG.E desc[UR20][R98.64], R3 ;  /* 0x0000000362000986 */ /* 0x000fe2000c101914 */
[----:B------:R-:W-:-:S13]  /*6000*/  ISETP.LT.AND P0, PT, R2, UR14, P3 ;  /* 0x0000000e02007c0c */ /* 0x000fda0009f01270 */
[----:B------:R-:W-:Y:S02]  /*6010*/  @P0 IMAD.MOV.U32 R30, RZ, RZ, R98 ;  /* 0x000000ffff1e0224 */ /* 0x000fe400078e0062 */
[----:B------:R-:W-:Y:S02]  /*6020*/  @P0 IMAD.MOV.U32 R31, RZ, RZ, R99 ;  /* 0x000000ffff1f0224 */ /* 0x000fe400078e0063 */
[----:B---3--:R-:W-:Y:S02]  /*6030*/  FFMA R9, R85, UR12, R28 ;  /* 0x0000000c55097c23 */ /* 0x008fe4000800001c */
[----:B------:R-:W0:Y:S04]  /*6040*/  LDS R28, [R65+UR15+0x180] ;  /* 0x0001800f411c7984 */ /* 0x000e280008000800 */
[----:B------:R1:W-:Y:S01]  /*6050*/  @P0 STG.E desc[UR20][R30.64+0x80], R9 ;  /* 0x000080091e000986 */ /* 0x0003e2000c101914 */
[----:B------:R-:W-:-:S03]  /*6060*/  ISETP.LT.AND P0, PT, R2, UR14, P4 ;  /* 0x0000000e02007c0c */ /* 0x000fc6000a701270 */
[----:B------:R-:W2:Y:S01]  /*6070*/  LDS R9, [R65+UR15+0x488] ;  /* 0x0004880f41097984 */ /* 0x000ea20008000800 */
[----:B----4-:R-:W-:-:S09]  /*6080*/  FFMA R8, R84, UR12, R11 ;  /* 0x0000000c54087c23 */ /* 0x010fd2000800000b */
[----:B-1----:R-:W-:Y:S02]  /*6090*/  @P0 IMAD.MOV.U32 R30, RZ, RZ, R98 ;  /* 0x000000ffff1e0224 */ /* 0x002fe400078e0062 */
[----:B------:R-:W-:-:S05]  /*60a0*/  @P0 IMAD.MOV.U32 R31, RZ, RZ, R99 ;  /* 0x000000ffff1f0224 */ /* 0x000fca00078e0063 */
[----:B------:R-:W-:Y:S01]  /*60b0*/  @P0 STG.E desc[UR20][R30.64+0x100], R8 ;  /* 0x000100081e000986 */ /* 0x000fe2000c101914 */
[----:B------:R-:W-:Y:S01]  /*60c0*/  ISETP.LT.AND P0, PT, R2, UR14, P5 ;  /* 0x0000000e02007c0c */ /* 0x000fe2000af01270 */
[----:B0-----:R-:W-:Y:S02]  /*60d0*/  FMUL R28, R28, UR13 ;  /* 0x0000000d1c1c7c20 */ /* 0x001fe40008400000 */
[----:B------:R-:W0:Y:S04]  /*60e0*/  LDS R8, [R65+UR15+0x508] ;  /* 0x0005080f41087984 */ /* 0x000e280008000800 */
[----:B------:R-:W1:Y:S01]  /*60f0*/  LDS R2, [R65+UR15+0x588] ;  /* 0x0005880f41027984 */ /* 0x000e620008000800 */
[----:B--2---:R-:W-:-:S05]  /*6100*/  FMUL R9, R9, UR13 ;  /* 0x0000000d09097c20 */ /* 0x004fca0008400000 */
[----:B------:R-:W-:Y:S02]  /*6110*/  @P0 IMAD.MOV.U32 R29, RZ, RZ, R99 ;  /* 0x000000ffff1d0224 */ /* 0x000fe400078e0063 */
[----:B-----5:R-:W-:Y:S01]  /*6120*/  FFMA R3, R83, UR12, R28 ;  /* 0x0000000c53037c23 */ /* 0x020fe2000800001c */
[----:B------:R-:W-:-:S05]  /*6130*/  @P0 IMAD.MOV.U32 R28, RZ, RZ, R98 ;  /* 0x000000ffff1c0224 */ /* 0x000fca00078e0062 */
[----:B------:R2:W-:Y:S01]  /*6140*/  @P0 STG.E desc[UR20][R28.64+0x180], R3 ;  /* 0x000180031c000986 */ /* 0x0005e2000c101914 */
[----:B------:R-:W-:Y:S01]  /*6150*/  ISETP.LT.AND P0, PT, R0, UR14, P2 ;  /* 0x0000000e00007c0c */ /* 0x000fe20009701270 */
[----:B------:R-:W-:Y:S01]  /*6160*/  FFMA R9, R82, UR12, R9 ;  /* 0x0000000c52097c23 */ /* 0x000fe20008000009 */
[----:B0-----:R-:W-:Y:S01]  /*6170*/  FMUL R8, R8, UR13 ;  /* 0x0000000d08087c20 */ /* 0x001fe20008400000 */
[----:B-1----:R-:W-:-:S10]  /*6180*/  FMUL R2, R2, UR13 ;  /* 0x0000000d02027c20 */ /* 0x002fd40008400000 */
[----:B------:R-:W-:Y:S01]  /*6190*/  @P0 STG.E desc[UR20][R26.64], R9 ;  /* 0x000000091a000986 */ /* 0x000fe2000c101914 */
[----:B------:R-:W-:-:S03]  /*61a0*/  ISETP.LT.AND P0, PT, R0, UR14, P3 ;  /* 0x0000000e00007c0c */ /* 0x000fc60009f01270 */
[----:B------:R-:W0:Y:S01]  /*61b0*/  LDS R9, [R65+UR15+0x608] ;  /* 0x0006080f41097984 */ /* 0x000e220008000800 */
[----:B------:R-:W-:-:S09]  /*61c0*/  FFMA R8, R73, UR12, R8 ;  /* 0x0000000c49087c23 */ /* 0x000fd20008000008 */
[----:B------:R1:W-:Y:S01]  /*61d0*/  @P0 STG.E desc[UR20][R26.64+0x80], R8 ;  /* 0x000080081a000986 */ /* 0x0003e2000c101914 */
[----:B------:R-:W-:Y:S01]  /*61e0*/  ISETP.LT.AND P0, PT, R0, UR14, P4 ;  /* 0x0000000e00007c0c */ /* 0x000fe2000a701270 */
[----:B--2---:R-:W-:-:S12]  /*61f0*/  FFMA R3, R67, UR12, R2 ;  /* 0x0000000c43037c23 */ /* 0x004fd80008000002 */
[----:B------:R-:W-:Y:S01]  /*6200*/  @P0 STG.E desc[UR20][R26.64+0x100], R3 ;  /* 0x000100031a000986 */ /* 0x000fe2000c101914 */
        /* <DEDUP_REMOVED lines=15> */
[----:B------:R4:W5:Y:S01]  /*6300*/  @P0 LDG.E.LTC128B R84, desc[UR20][R30.64] ;  /* 0x000000141e540981 */ /* 0x000962000c1e1920 */
[----:B------:R-:W-:-:S04]  /*6310*/  IADD3 R34, P0, R90, UR23, RZ ;  /* 0x000000175a227c10 */ /* 0x000fc8000ff1e0ff */
[----:B------:R-:W-:Y:S02]  /*6320*/  IADD3.X R35, R91, UR22, RZ, P0, !PT ;  /* 0x000000165b237c10 */ /* 0x000fe400087fe4ff */
[----:B------:R-:W-:-:S04]  /*6330*/  ISETP.NE.AND P0, PT, R71, RZ, PT ;  /* 0x000000ff4700720c */ /* 0x000fc80003f05270 */
[----:B------:R-:W-:Y:S01]  /*6340*/  ISETP.LT.AND P0, PT, R0, UR14, P0 ;  /* 0x0000000e00007c0c */ /* 0x000fe20008701270 */
[----:B0-----:R-:W-:-:S12]  /*6350*/  VIADD R2, R68, 0x19 ;  /* 0x0000001944027836 */ /* 0x001fd80000000000 */
[----:B------:R-:W5:Y:S01]  /*6360*/  @P0 LDG.E.LTC128B R83, desc[UR20][R34.64] ;  /* 0x0000001422530981 */ /* 0x000f62000c1e1920 */
[----:B------:R-:W-:-:S04]  /*6370*/  IADD3 R28, P0, R4, UR17, RZ ;  /* 0x00000011041c7c10 */ /* 0x000fc8000ff1e0ff */
[----:B------:R-:W-:Y:S02]  /*6380*/  IADD3.X R29, R5, UR16, RZ, P0, !PT ;  /* 0x00000010051d7c10 */ /* 0x000fe400087fe4ff */
[----:B------:R-:W-:-:S04]  /*6390*/  ISETP.NE.AND P0, PT, R70, RZ, PT ;  /* 0x000000ff4600720c */ /* 0x000fc80003f05270 */
[----:B------:R-:W-:-:S13]  /*63a0*/  ISETP.LT.AND P0, PT, R2, UR14, P0 ;  /* 0x0000000e02007c0c */ /* 0x000fda0008701270 */
[----:B------:R0:W5:Y:S01]  /*63b0*/  @P0 LDG.E.LTC128B R73, desc[UR20][R28.64] ;  /* 0x000000141c490981 */ /* 0x000162000c1e1920 */
[----:B-1----:R-:W-:-:S04]  /*63c0*/  IADD3 R8, P0, R4, UR19, RZ ;  /* 0x0000001304087c10 */ /* 0x002fc8000ff1e0ff */
[----:B------:R-:W-:Y:S02]  /*63d0*/  IADD3.X R9, R5, UR18, RZ, P0, !PT ;  /* 0x0000001205097c10 */ /* 0x000fe400087fe4ff */
[----:B------:R-:W-:-:S13]  /*63e0*/  ISETP.LT.AND P0, PT, R2, UR14, P1 ;  /* 0x0000000e02007c0c */ /* 0x000fda0008f01270 */
[----:B------:R1:W5:Y:S01]  /*63f0*/  @P0 LDG.E.LTC128B R67, desc[UR20][R8.64] ;  /* 0x0000001408430981 */ /* 0x000362000c1e1920 */
[----:B------:R-:W-:-:S04]  /*6400*/  IADD3 R32, P0, R4, UR23, RZ ;  /* 0x0000001704207c10 */ /* 0x000fc8000ff1e0ff */
[----:B------:R-:W-:Y:S02]  /*6410*/  IADD3.X R33, R5, UR22, RZ, P0, !PT ;  /* 0x0000001605217c10 */ /* 0x000fe400087fe4ff */
[----:B------:R-:W-:-:S04]  /*6420*/  ISETP.NE.AND P0, PT, R71, RZ, PT ;  /* 0x000000ff4700720c */ /* 0x000fc80003f05270 */
[----:B------:R-:W-:-:S13]  /*6430*/  ISETP.LT.AND P0, PT, R2, UR14, P0 ;  /* 0x0000000e02007c0c */ /* 0x000fda0008701270 */
[----:B------:R2:W5:Y:S01]  /*6440*/  @P0 LDG.E.LTC128B R66, desc[UR20][R32.64] ;  /* 0x0000001420420981 */ /* 0x000562000c1e1920 */
[----:B----4-:R-:W-:-:S04]  /*6450*/  IADD3 R30, P0, R4, UR6, RZ ;  /* 0x00000006041e7c10 */ /* 0x010fc8000ff1e0ff */
[----:B------:R-:W-:Y:S02]  /*6460*/  IADD3.X R31, R5, UR7, RZ, P0, !PT ;  /* 0x00000007051f7c10 */ /* 0x000fe400087fe4ff */
[----:B------:R-:W-:-:S13]  /*6470*/  ISETP.LT.AND P0, PT, R2, UR14, P6 ;  /* 0x0000000e02007c0c */ /* 0x000fda000b701270 */
[----:B------:R-:W4:Y:S01]  /*6480*/  @P0 LDG.E.LTC128B R82, desc[UR20][R30.64] ;  /* 0x000000141e520981 */ /* 0x000f22000c1e1920 */
[----:B------:R-:W-:Y:S01]  /*6490*/  BAR.SYNC.DEFER_BLOCKING 0x0 ;  /* 0x0000000000007b1d */ /* 0x000fe20000010000 */
[----:B0-----:R-:W-:-:S04]  /*64a0*/  IADD3 R28, P0, R98, UR4, RZ ;  /* 0x00000004621c7c10 */ /* 0x001fc8000ff1e0ff */
[----:B------:R-:W-:Y:S02]  /*64b0*/  IADD3.X R29, R99, UR5, RZ, P0, !PT ;  /* 0x00000005631d7c10 */ /* 0x000fe400087fe4ff */
[----:B-1----:R-:W-:-:S04]  /*64c0*/  IADD3 R8, P0, R98, UR25, RZ ;  /* 0x0000001962087c10 */ /* 0x002fc8000ff1e0ff */
[----:B------:R-:W-:Y:S02]  /*64d0*/  IADD3.X R9, R99, UR24, RZ, P0, !PT ;  /* 0x0000001863097c10 */ /* 0x000fe400087fe4ff */
[----:B------:R-:W-:-:S04]  /*64e0*/  IADD3 R4, P0, R98, UR27, RZ ;  /* 0x0000001b62047c10 */ /* 0x000fc8000ff1e0ff */
        /* <DEDUP_REMOVED lines=13> */
[----:B------:R-:W3:Y:S01]  /*65c0*/  LDS R10, [R65+UR15+0x100] ;  /* 0x0001000f410a7984 */ /* 0x000ee20008000800 */
[----:B0-----:R-:W-:Y:S01]  /*65d0*/  FMUL R3, R3, UR13 ;  /* 0x0000000d03037c20 */ /* 0x001fe20008400000 */
[----:B-1----:R-:W-:-:S03]  /*65e0*/  FMUL R12, R11, UR13 ;  /* 0x0000000d0b0c7c20 */ /* 0x002fc60008400000 */
        /* <DEDUP_REMOVED lines=8> */
[----:B0-----:R-:W-:-:S03]  /*6670*/  FMUL R3, R10, UR13 ;  /* 0x0000000d0a037c20 */ /* 0x001fc60008400000 */
[----:B------:R-:W-:Y:S01]  /*6680*/  IADD3.X R23, R7, UR7, RZ, P0, !PT ;  /* 0x0000000707177c10 */ /* 0x000fe200087fe4ff */
[----:B------:R-:W0:Y:S01]  /*6690*/  LDS R10, [R65+UR15+0x180] ;  /* 0x0001800f410a7984 */ /* 0x000e220008000800 */
[----:B------:R-:W-:Y:S01]  /*66a0*/  ISETP.LT.AND P0, PT, R0, UR14, P4 ;  /* 0x0000000e00007c0c */ /* 0x000fe2000a701270 */
[----:B-----5:R-:W-:-:S12]  /*66b0*/  FFMA R3, R84, UR12, R3 ;  /* 0x0000000c54037c23 */ /* 0x020fd80008000003 */
[----:B------:R-:W-:Y:S01]  /*66c0*/  @P0 STG.E desc[UR20][R4.64], R3 ;  /* 0x0000000304000986 */ /* 0x000fe2000c101914 */
[----:B------:R-:W-:-:S04]  /*66d0*/  IADD3 R24, P0, R26, UR4, RZ ;  /* 0x000000041a187c10 */ /* 0x000fc8000ff1e0ff */
[----:B------:R-:W-:Y:S02]  /*66e0*/  IADD3.X R25, R27, UR5, RZ, P0, !PT ;  /* 0x000000051b197c10 */ /* 0x000fe400087fe4ff */
[----:B------:R-:W-:Y:S02]  /*66f0*/  ISETP.LT.AND P0, PT, R0, UR14, P5 ;  /* 0x0000000e00007c0c */ /* 0x000fe4000af01270 */
[----:B------:R-:W1:Y:S01]  /*6700*/  LDS R0, [R65+UR15+0x488] ;  /* 0x0004880f41007984 */ /* 0x000e620008000800 */
[----:B0-----:R-:W-:-:S04]  /*6710*/  FMUL R8, R10, UR13 ;  /* 0x0000000d0a087c20 */ /* 0x001fc80008400000 */
[----:B------:R-:W-:Y:S02]  /*6720*/  FFMA R9, R83, UR12, R8 ;  /* 0x0000000c53097c23 */ /* 0x000fe40008000008 */
[----:B------:R-:W0:Y:S04]  /*6730*/  LDS R8, [R65+UR15+0x588] ;  /* 0x0005880f41087984 */ /* 0x000e280008000800 */
[----:B------:R-:W-:Y:S01]  /*6740*/  @P0 STG.E desc[UR20][R32.64], R9 ;  /* 0x0000000920000986 */ /* 0x000fe2000c101914 */
[----:B------:R-:W-:-:S03]  /*6750*/  IADD3 R10, P0, R26, UR25, RZ ;  /* 0x000000191a0a7c10 */ /* 0x000fc6000ff1e0ff */
[----:B------:R-:W2:Y:S01]  /*6760*/  LDS R9, [R65+UR15+0x608] ;  /* 0x0006080f41097984 */ /* 0x000ea20008000800 */
[----:B------:R-:W-:Y:S02]  /*6770*/  IADD3.X R11, R27, UR24, RZ, P0, !PT ;  /* 0x000000181b0b7c10 */ /* 0x000fe400087fe4ff */
[----:B------:R-:W-:Y:S01]  /*6780*/  ISETP.LT.AND P0, PT, R2, UR14, P2 ;  /* 0x0000000e02007c0c */ /* 0x000fe20009701270 */
[----:B-1----:R-:W-:Y:S02]  /*6790*/  FMUL R3, R0, UR13 ;  /* 0x0000000d00037c20 */ /* 0x002fe40008400000 */
[----:B------:R-:W1:Y:S01]  /*67a0*/  LDS R0, [R65+UR15+0x508] ;  /* 0x0005080f41007984 */ /* 0x000e620008000800 */
[----:B0-----:R-:W-:Y:S01]  /*67b0*/  FMUL R8, R8, UR13 ;  /* 0x0000000d08087c20 */ /* 0x001fe20008400000 */
[----:B--2---:R-:W-:Y:S01]  /*67c0*/  FMUL R9, R9, UR13 ;  /* 0x0000000d09097c20 */ /* 0x004fe20008400000 */
[----:B-1----:R-:W-:-:S04]  /*67d0*/  FMUL R0, R0, UR13 ;  /* 0x0000000d00007c20 */ /* 0x002fc80008400000 */
[----:B------:R-:W-:Y:S01]  /*67e0*/  FFMA R0, R73, UR12, R0 ;  /* 0x0000000c49007c23 */ /* 0x000fe20008000000 */
[----:B----4-:R-:W-:-:S05]  /*67f0*/  FFMA R3, R82, UR12, R3 ;  /* 0x0000000c52037c23 */ /* 0x010fca0008000003 */
[----:B------:R0:W-:Y:S01]  /*6800*/  @P0 STG.E desc[UR20][R24.64], R3 ;  /* 0x0000000318000986 */ /* 0x0001e2000c101914 */
[----:B------:R-:W-:-:S04]  /*6810*/  IADD3 R4, P0, R26, UR27, RZ ;  /* 0x0000001b1a047c10 */ /* 0x000fc8000ff1e0ff */
[----:B------:R-:W-:Y:S02]  /*6820*/  IADD3.X R5, R27, UR26, RZ, P0, !PT ;  /* 0x0000001a1b057c10 */ /* 0x000fe400087fe4ff */
[----:B------:R-:W-:-:S13]  /*6830*/  ISETP.LT.AND P0, PT, R2, UR14, P3 ;  /* 0x0000000e02007c0c */ /* 0x000fda0009f01270 */
[----:B------:R1:W-:Y:S01]  /*6840*/  @P0 STG.E desc[UR20][R10.64], R0 ;  /* 0x000000000a000986 */ /* 0x0003e2000c101914 */
[----:B------:R-:W-:-:S04]  /*6850*/  IADD3 R26, P0, R26, UR29, RZ ;  /* 0x0000001d1a1a7c10 */ /* 0x000fc8000ff1e0ff */
[----:B------:R-:W-:Y:S02]  /*6860*/  IADD3.X R27, R27, UR28, RZ, P0, !PT ;  /* 0x0000001c1b1b7c10 */ /* 0x000fe400087fe4ff */
[----:B------:R-:W-:Y:S01]  /*6870*/  ISETP.LT.AND P0, PT, R2, UR14, P4 ;  /* 0x0000000e02007c0c */ /* 0x000fe2000a701270 */
[----:B0-----:R-:W-:Y:S01]  /*6880*/  FFMA R3, R67, UR12, R8 ;  /* 0x0000000c43037c23 */ /* 0x001fe20008000008 */
[----:B------:R-:W-:-:S11]  /*6890*/  FFMA R8, R66, UR12, R9 ;  /* 0x0000000c42087c23 */ /* 0x000fd60008000009 */
[----:B------:R-:W-:Y:S01]  /*68a0*/  @P0 STG.E desc[UR20][R4.64], R3 ;  /* 0x0000000304000986 */ /* 0x000fe2000c101914 */
[----:B------:R-:W-:Y:S01]  /*68b0*/  ISETP.LT.AND P0, PT, R2, UR14, P5 ;  /* 0x0000000e02007c0c */ /* 0x000fe2000af01270 */
[----:B-1----:R-:W-:-:S12]  /*68c0*/  VIADD R0, R68, 0x12 ;  /* 0x0000001244007836 */ /* 0x002fd80000000000 */
[----:B------:R0:W-:Y:S01]  /*68d0*/  @P0 STG.E desc[UR20][R26.64], R8 ;  /* 0x000000081a000986 */ /* 0x0001e2000c101914 */
[----:B------:R-:W-:-:S13]  /*68e0*/  ISETP.LT.AND P0, PT, R0, UR14, P6 ;  /* 0x0000000e00007c0c */ /* 0x000fda000b701270 */
[----:B------:R-:W2:Y:S01]  /*68f0*/  @P0 LDG.E.LTC128B R86, desc[UR20][R22.64] ;  /* 0x0000001416560981 */ /* 0x000ea2000c1e1920 */
[----:B------:R-:W-:-:S04]  /*6900*/  IADD3 R32, P0, R6, UR17, RZ ;  /* 0x0000001106207c10 */ /* 0x000fc8000ff1e0ff */
[----:B------:R-:W-:Y:S02]  /*6910*/  IADD3.X R33, R7, UR16, RZ, P0, !PT ;  /* 0x0000001007217c10 */ /* 0x000fe400087fe4ff */
[----:B------:R-:W-:-:S04]  /*6920*/  ISETP.NE.AND P0, PT, R70, RZ, PT ;  /* 0x000000ff4600720c */ /* 0x000fc80003f05270 */
[----:B------:R-:W-:-:S13]  /*6930*/  ISETP.LT.AND P0, PT, R0, UR14, P0 ;  /* 0x0000000e00007c0c */ /* 0x000fda0008701270 */
[----:B------:R-:W3:Y:S01]  /*6940*/  @P0 LDG.E.LTC128B R85, desc[UR20][R32.64] ;  /* 0x0000001420550981 */ /* 0x000ee2000c1e1920 */
[----:B------:R-:W-:-:S04]  /*6950*/  IADD3 R10, P0, R6, UR19, RZ ;  /* 0x00000013060a7c10 */ /* 0x000fc8000ff1e0ff */
[----:B------:R-:W-:Y:S02]  /*6960*/  IADD3.X R11, R7, UR18, RZ, P0, !PT ;  /* 0x00000012070b7c10 */ /* 0x000fe400087fe4ff */
[----:B------:R-:W-:-:S13]  /*6970*/  ISETP.LT.AND P0, PT, R0, UR14, P1 ;  /* 0x0000000e00007c0c */ /* 0x000fda0008f01270 */
[----:B------:R-:W4:Y:S01]  /*6980*/  @P0 LDG.E.LTC128B R84, desc[UR20][R10.64] ;  /* 0x000000140a540981 */ /* 0x000f22000c1e1920 */
        /* <DEDUP_REMOVED lines=10> */
[----:B------:R0:W5:Y:S01]  /*6a30*/  @P0 LDG.E.LTC128B R73, desc[UR20][R4.64] ;  /* 0x0000001404490981 */ /* 0x000162000c1e1920 */
[----:B------:R-:W-:-:S04]  /*6a40*/  IADD3 R6, P0, R30, UR19, RZ ;  /* 0x000000131e067c10 */ /* 0x000fc8000ff1e0ff */
        /* <DEDUP_REMOVED lines=8> */
[----:B0-----:R-:W-:-:S04]  /*6ad0*/  IADD3 R4, P0, R30, UR6, RZ ;  /* 0x000000061e047c10 */ /* 0x001fc8000ff1e0ff */
[----:B------:R-:W-:Y:S02]  /*6ae0*/  IADD3.X R5, R31, UR7, RZ, P0, !PT ;  /* 0x000000071f057c10 */ /* 0x000fe400087fe4ff */
[----:B------:R-:W-:-:S13]  /*6af0*/  ISETP.LT.AND P0, PT, R2, UR14, P6 ;  /* 0x0000000e02007c0c */ /* 0x000fda000b701270 */
[----:B------:R-:W5:Y:S01]  /*6b00*/  @P0 LDG.E.LTC128B R82, desc[UR20][R4.64] ;  /* 0x0000001404520981 */ /* 0x000f62000c1e1920 */
[----:B------:R-:W-:Y:S01]  /*6b10*/  BAR.SYNC.DEFER_BLOCKING 0x0 ;  /* 0x0000000000007b1d */ /* 0x000fe20000010000 */
[----:B------:R-:W-:-:S04]  /*6b20*/  IADD3 R10, P0, R28, UR4, RZ ;  /* 0x000000041c0a7c10 */ /* 0x000fc8000ff1e0ff */
[----:B------:R-:W-:Y:S02]  /*6b30*/  IADD3.X R11, R29, UR5, RZ, P0, !PT ;  /* 0x000000051d0b7c10 */ /* 0x000fe400087fe4ff */
[----:B------:R-:W-:-:S04]  /*6b40*/  IADD3 R8, P0, R28, UR25, RZ ;  /* 0x000000191c087c10 */ /* 0x000fc8000ff1e0ff */
        /* <DEDUP_REMOVED lines=13> */
[----:B------:R-:W0:Y:S04]  /*6c20*/  LDS R12, [R65+UR15+0x80] ;  /* 0x0000800f410c7984 */ /* 0x000e280008000800 */
[----:B------:R-:W1:Y:S01]  /*6c30*/  LDS R3, [R65+UR15] ;  /* 0x0000000f41037984 */ /* 0x000e620008000800 */
[----:B0-----:R-:W-:Y:S01]  /*6c40*/  FMUL R12, R12, UR13 ;  /* 0x0000000d0c0c7c20 */ /* 0x001fe20008400000 */
[----:B-1----:R-:W-:-:S04]  /*6c50*/  FMUL R3, R3, UR13 ;  /* 0x0000000d03037c20 */ /* 0x002fc80008400000 */
[----:B--2---:R-:W-:-:S05]  /*6c60*/  FFMA R3, R86, UR12, R3 ;  /* 0x0000000c56037c23 */ /* 0x004fca0008000003 */
[----:B------:R-:W-:Y:S01]  /*6c70*/  @P0 STG.E desc[UR20][R10.64], R3 ;  /* 0x000000030a000986 */ /* 0x000fe2000c101914 */
[----:B------:R-:W-:-:S04]  /*6c80*/  IADD3 R26, P0, R28, UR29, RZ ;  /* 0x0000001d1c1a7c10 */ /* 0x000fc8000ff1e0ff */
[----:B------:R-:W-:Y:S02]  /*6c90*/  IADD3.X R27, R29, UR28, RZ, P0, !PT ;  /* 0x0000001c1d1b7c10 */ /* 0x000fe400087fe4ff */
[----:B------:R-:W-:Y:S01]  /*6ca0*/  ISETP.LT.AND P0, PT, R0, UR14, P3 ;  /* 0x0000000e00007c0c */ /* 0x000fe20009f01270 */
[----:B---3--:R-:W-:Y:S02]  /*6cb0*/  FFMA R13, R85, UR12, R12 ;  /* 0x0000000c550d7c23 */ /* 0x008fe4000800000c */
[----:B------:R-:W0:Y:S10]  /*6cc0*/  LDS R12, [R65+UR15+0x100] ;  /* 0x0001000f410c7984 */ /* 0x000e340008000800 */
[----:B------:R-:W-:Y:S01]  /*6cd0*/  @P0 STG.E desc[UR20][R8.64], R13 ;  /* 0x0000000d08000986 */ /* 0x000fe2000c101914 */
[----:B------:R-:W-:-:S04]  /*6ce0*/  IADD3 R16, P0, R22, UR6, RZ ;  /* 0x0000000616107c10 */ /* 0x000fc8000ff1e0ff */
[----:B------:R-:W-:Y:S02]  /*6cf0*/  IADD3.X R17, R23, UR7, RZ, P0, !PT ;  /* 0x0000000717117c10 */ /* 0x000fe400087fe4ff */
[----:B------:R-:W-:Y:S01]  /*6d00*/  ISETP.LT.AND P0, PT, R0, UR14, P4 ;  /* 0x0000000e00007c0c */ /* 0x000fe2000a701270 */
[----:B0-----:R-:W-:Y:S02]  /*6d10*/  FMUL R3, R12, UR13 ;  /* 0x0000000d0c037c20 */ /* 0x001fe40008400000 */
[----:B------:R-:W0:Y:S02]  /*6d20*/  LDS R12, [R65+UR15+0x180] ;  /* 0x0001800f410c7984 */ /* 0x000e240008000800 */
[----:B----4-:R-:W-:-:S08]  /*6d30*/  FFMA R3, R84, UR12, R3 ;  /* 0x0000000c54037c23 */ /* 0x010fd00008000003 */
[----:B------:R-:W-:Y:S01]  /*6d40*/  @P0 STG.E desc[UR20][R6.64], R3 ;  /* 0x0000000306000986 */ /* 0x000fe2000c101914 */
[----:B------:R-:W-:-:S03]  /*6d50*/  IADD3 R28, P0, R22, UR17, RZ ;  /* 0x00000011161c7c10 */ /* 0x000fc6000ff1e0ff */
[----:B------:R-:W1:Y:S01]  /*6d60*/  LDS R6, [R65+UR15+0x508] ;  /* 0x0005080f41067984 */ /* 0x000e620008000800 */
[----:B------:R-:W-:Y:S02]  /*6d70*/  IADD3.X R29, R23, UR16, RZ, P0, !PT ;  /* 0x00000010171d7c10 */ /* 0x000fe400087fe4ff */
[----:B------:R-:W-:Y:S02]  /*6d80*/  ISETP.LT.AND P0, PT, R0, UR14, P5 ;  /* 0x0000000e00007c0c */ /* 0x000fe4000af01270 */
[----:B------:R-:W2:Y:S01]  /*6d90*/  LDS R0, [R65+UR15+0x488] ;  /* 0x0004880f41007984 */ /* 0x000ea20008000800 */
[----:B0-----:R-:W-:-:S04]  /*6da0*/  FMUL R8, R12, UR13 ;  /* 0x0000000d0c087c20 */ /* 0x001fc80008400000 */
[----:B-----5:R-:W-:-:S06]  /*6db0*/  FFMA R9, R83, UR12, R8 ;  /* 0x0000000c53097c23 */ /* 0x020fcc0008000008 */
[----:B------:R0:W-:Y:S01]  /*6dc0*/  @P0 STG.E desc[UR20][R26.64], R9 ;  /* 0x000000091a000986 */ /* 0x0001e2000c101914 */
[----:B------:R-:W-:Y:S01]  /*6dd0*/  IADD3 R12, P0, R24, UR4, RZ ;  /* 0x00000004180c7c10 */ /* 0x000fe2000ff1e0ff */
[----:B-1----:R-:W-:-:S03]  /*6de0*/  FMUL R6, R6, UR13 ;  /* 0x0000000d06067c20 */ /* 0x002fc60008400000 */
[----:B------:R-:W-:Y:S01]  /*6df0*/  IADD3.X R13, R25, UR5, RZ, P0, !PT ;  /* 0x00000005190d7c10 */ /* 0x000fe200087fe4ff */
[----:B--2---:R-:W-:Y:S01]  /*6e00*/  FMUL R3, R0, UR13 ;  /* 0x0000000d00037c20 */ /* 0x004fe20008400000 */
[----:B------:R-:W-:-:S03]  /*6e10*/  ISETP.LT.AND P0, PT, R2, UR14, P2 ;  /* 0x0000000e02007c0c */ /* 0x000fc60009701270 */
[----:B------:R-:W-:Y:S01]  /*6e20*/  FFMA R0, R82, UR12, R3 ;  /* 0x0000000c52007c23 */ /* 0x000fe20008000003 */
[----:B------:R-:W-:Y:S02]  /*6e30*/  FFMA R3, R73, UR12, R6 ;  /* 0x0000000c49037c23 */ /* 0x000fe40008000006 */
[----:B------:R-:W1:Y:S07]  /*6e40*/  LDS R6, [R65+UR15+0x588] ;  /* 0x0005880f41067984 */ /* 0x000e6e0008000800 */
[----:B------:R1:W-:Y:S01]  /*6e50*/  @P0 STG.E desc[UR20][R12.64], R0 ;  /* 0x000000000c000986 */ /* 0x0003e2000c101914 */
[----:B------:R-:W-:-:S04]  /*6e60*/  IADD3 R30, P0, R24, UR25, RZ ;  /* 0x00000019181e7c10 */ /* 0x000fc8000ff1e0ff */
[----:B------:R-:W-:Y:S02]  /*6e70*/  IADD3.X R31, R25, UR24, RZ, P0, !PT ;  /* 0x00000018191f7c10 */ /* 0x000fe400087fe4ff */
[----:B------:R-:W-:-:S13]  /*6e80*/  ISETP.LT.AND P0, PT, R2, UR14, P3 ;  /* 0x0000000e02007c0c */ /* 0x000fda0009f01270 */
[----:B------:R-:W-:Y:S01]  /*6e90*/  @P0 STG.E desc[UR20][R30.64], R3 ;  /* 0x000000031e000986 */ /* 0x000fe2000c101914 */
[----:B------:R-:W-:-:S04]  /*6ea0*/  IADD3 R8, P0, R24, UR27, RZ ;  /* 0x0000001b18087c10 */ /* 0x000fc8000ff1e0ff */
[----:B0-----:R-:W-:Y:S02]  /*6eb0*/  IADD3.X R9, R25, UR26, RZ, P0, !PT ;  /* 0x0000001a19097c10 */ /* 0x001fe400087fe4ff */
[----:B------:R-:W-:Y:S01]  /*6ec0*/  ISETP.LT.AND P0, PT, R2, UR14, P4 ;  /* 0x0000000e02007c0c */ /* 0x000fe2000a701270 */
[----:B-1----:R-:W-:Y:S02]  /*6ed0*/  FMUL R0, R6, UR13 ;  /* 0x0000000d06007c20 */ /* 0x002fe40008400000 */
        /* <DEDUP_REMOVED lines=9> */
[----:B------:R-:W-:Y:S01]  /*6f70*/  @P0 STG.E desc[UR20][R24.64], R3 ;  /* 0x0000000318000986 */ /* 0x000fe2000c101914 */
[----:B------:R-:W-:-:S04]  /*6f80*/  IADD3 R6, P0, R22, UR19, RZ ;  /* 0x0000001316067c10 */ /* 0x000fc8000ff1e0ff */
[----:B------:R-:W-:Y:S02]  /*6f90*/  IADD3.X R7, R23, UR18, RZ, P0, !PT ;  /* 0x0000001217077c10 */ /* 0x000fe400087fe4ff */
[----:B------:R-:W-:-:S13]  /*6fa0*/  ISETP.LT.AND P0, PT, R2, UR14, P6 ;  /* 0x0000000e02007c0c */ /* 0x000fda000b701270 */
[----:B------:R0:W2:Y:S01]  /*6fb0*/  @P0 LDG.E.LTC128B R86, desc[UR20][R16.64] ;  /* 0x0000001410560981 */ /* 0x0000a2000c1e1920 */
[----:B------:R-:W-:-:S04]  /*6fc0*/  ISETP.NE.AND P0, PT, R70, RZ, PT ;  /* 0x000000ff4600720c */ /* 0x000fc80003f05270 */
[----:B------:R-:W-:-:S13]  /*6fd0*/  ISETP.LT.AND P0, PT, R2, UR14, P0 ;  /* 0x0000000e02007c0c */ /* 0x000fda0008701270 */
[----:B------:R-:W3:Y:S01]  /*6fe0*/  @P0 LDG.E.LTC128B R85, desc[UR20][R28.64] ;  /* 0x000000141c550981 */ /* 0x000ee2000c1e1920 */
[----:B------:R-:W-:-:S13]  /*6ff0*/  ISETP.LT.AND P0, PT, R2, UR14, P1 ;  /* 0x0000000e02007c0c */ /* 0x000fda0008f01270 */
[----:B------:R4:W5:Y:S01]  /*7000*/  @P0 LDG.E.LTC128B R84, desc[UR20][R6.64] ;  /* 0x0000001406540981 */ /* 0x000962000c1e1920 */
[----:B------:R-:W-:-:S04]  /*7010*/  IADD3 R22, P0, R22, UR23, RZ ;  /* 0x0000001716167c10 */ /* 0x000fc8000ff1e0ff */
[----:B------:R-:W-:Y:S02]  /*7020*/  IADD3.X R23, R23, UR22, RZ, P0, !PT ;  /* 0x0000001617177c10 */ /* 0x000fe400087fe4ff */
[----:B------:R-:W-:-:S04]  /*7030*/  ISETP.NE.AND P0, PT, R71, RZ, PT ;  /* 0x000000ff4700720c */ /* 0x000fc80003f05270 */
[----:B------:R-:W-:Y:S01]  /*7040*/  ISETP.LT.AND P0, PT, R2, UR14, P0 ;  /* 0x0000000e02007c0c */ /* 0x000fe20008701270 */
[----:B------:R-:W-:-:S12]  /*7050*/  VIADD R68, R68, 0x1b ;  /* 0x0000001b44447836 */ /* 0x000fd80000000000 */
[----:B------:R-:W5:Y:S01]  /*7060*/  @P0 LDG.E.LTC128B R83, desc[UR20][R22.64] ;  /* 0x0000001416530981 */ /* 0x000f62000c1e1920 */
[----:B-1----:R-:W-:Y:S02]  /*7070*/  IADD3 R8, P0, R4, UR6, RZ ;  /* 0x0000000604087c10 */ /* 0x002fe4000ff1e0ff */
[----:B------:R-:W-:Y:S02]  /*7080*/  ISETP.LT.AND P6, PT, R68, UR14, P6 ;  /* 0x0000000e44007c0c */ /* 0x000fe4000b7c1270 */
[----:B------:R-:W-:Y:S02]  /*7090*/  IADD3.X R9, R5, UR7, RZ, P0, !PT ;  /* 0x0000000705097c10 */ /* 0x000fe400087fe4ff */
[----:B0-----:R-:W-:-:S04]  /*70a0*/  IADD3 R16, P0, R4, UR17, RZ ;  /* 0x0000001104107c10 */ /* 0x001fc8000ff1e0ff */
[----:B------:R-:W-:Y:S02]  /*70b0*/  IADD3.X R17, R5, UR16, RZ, P0, !PT ;  /* 0x0000001005117c10 */ /* 0x000fe400087fe4ff */
[----:B------:R-:W-:Y:S02]  /*70c0*/  ISETP.NE.AND P0, PT, R70, RZ, PT ;  /* 0x000000ff4600720c */ /* 0x000fe40003f05270 */
[C---:B------:R-:W-:Y:S01]  /*70d0*/  ISETP.LT.AND P1, PT, R68.reuse, UR14, P1 ;  /* 0x0000000e44007c0c */ /* 0x040fe20008f21270 */
[----:B------:R-:W5:Y:S01]  /*70e0*/  @P6 LDG.E.LTC128B R82, desc[UR20][R8.64] ;  /* 0x0000001408526981 */ /* 0x000f62000c1e1920 */
[----:B------:R-:W-:Y:S02]  /*70f0*/  ISETP.LT.AND P0, PT, R68, UR14, P0 ;  /* 0x0000000e44007c0c */ /* 0x000fe40008701270 */
[----:B------:R-:W-:-:S11]  /*7100*/  ISETP.NE.AND P6, PT, R71, RZ, PT ;  /* 0x000000ff4700720c */ /* 0x000fd60003fc5270 */
[----:B------:R0:W5:Y:S01]  /*7110*/  @P0 LDG.E.LTC128B R73, desc[UR20][R16.64] ;  /* 0x0000001410490981 */ /* 0x000162000c1e1920 */
[----:B----4-:R-:W-:-:S04]  /*7120*/  IADD3 R6, P0, R4, UR19, RZ ;  /* 0x0000001304067c10 */ /* 0x010fc8000ff1e0ff */
[----:B------:R-:W-:-:S05]  /*7130*/  IADD3.X R7, R5, UR18, RZ, P0, !PT ;  /* 0x0000001205077c10 */ /* 0x000fca00087fe4ff */
[----:B------:R1:W4:Y:S01]  /*7140*/  @P1 LDG.E.LTC128B R67, desc[UR20][R6.64] ;  /* 0x0000001406431981 */ /* 0x000322000c1e1920 */
[----:B------:R-:W-:Y:S02]  /*7150*/  ISETP.LT.AND P1, PT, R68, UR14, P6 ;  /* 0x0000000e44007c0c */ /* 0x000fe4000b721270 */
[----:B------:R-:W-:-:S04]  /*7160*/  IADD3 R4, P0, R4, UR23, RZ ;  /* 0x0000001704047c10 */ /* 0x000fc8000ff1e0ff */
[----:B------:R-:W-:-:S07]  /*7170*/  IADD3.X R5, R5, UR22, RZ, P0, !PT ;  /* 0x0000001605057c10 */ /* 0x000fce00087fe4ff */
[----:B------:R1:W4:Y:S01]  /*7180*/  @P1 LDG.E.LTC128B R66, desc[UR20][R4.64] ;  /* 0x0000001404421981 */ /* 0x000322000c1e1920 */
[----:B------:R-:W-:Y:S01]  /*7190*/  BAR.SYNC.DEFER_BLOCKING 0x0 ;  /* 0x0000000000007b1d */ /* 0x000fe20000010000 */
[----:B------:R-:W-:Y:S02]  /*71a0*/  ISETP.LT.AND P6, PT, R2, UR14, P2 ;  /* 0x0000000e02007c0c */ /* 0x000fe400097c1270 */
[----:B0-----:R-:W-:Y:S02]  /*71b0*/  IADD3 R16, P0, R10, UR4, RZ ;  /* 0x000000040a107c10 */ /* 0x001fe4000ff1e0ff */
[----:B------:R-:W-:Y:S02]  /*71c0*/  ISETP.LT.AND P1, PT, R2, UR14, P3 ;  /* 0x0000000e02007c0c */ /* 0x000fe40009f21270 */
[----:B------:R-:W-:Y:S02]  /*71d0*/  IADD3.X R17, R11, UR5, RZ, P0, !PT ;  /* 0x000000050b117c10 */ /* 0x000fe400087fe4ff */
[----:B------:R-:W-:-:S02]  /*71e0*/  ISETP.LT.AND P2, PT, R68, UR14, P2 ;  /* 0x0000000e44007c0c */ /* 0x000fc40009741270 */
        /* <DEDUP_REMOVED lines=8> */
[----:B------:R0:W-:Y:S01]  /*7270*/  STS [R69+0x8c], R14 ;  /* 0x00008c0e45007388 */ /* 0x0001e20000000800 */
[----:B------:R-:W-:Y:S01]  /*7280*/  BAR.SYNC.DEFER_BLOCKING 0x0 ;  /* 0x0000000000007b1d */ /* 0x000fe20000010000 */
[----:B0-----:R-:W-:-:S05]  /*7290*/  IADD3 R14, P0, R10, UR25, RZ ;  /* 0x000000190a0e7c10 */ /* 0x001fca000ff1e0ff */
[----:B-1----:R-:W0:Y:S01]  /*72a0*/  LDS R7, [R65+UR15] ;  /* 0x0000000f41077984 */ /* 0x002e220008000800 */
[C---:B------:R-:W-:Y:S02]  /*72b0*/  IADD3.X R15, R11.reuse, UR24, RZ, P0, !PT ;  /* 0x000000180b0f7c10 */ /* 0x040fe400087fe4ff */
[C---:B------:R-:W-:Y:S01]  /*72c0*/  IADD3 R18, P0, R10.reuse, UR27, RZ ;  /* 0x0000001b0a127c10 */ /* 0x040fe2000ff1e0ff */
[----:B------:R-:W1:Y:S03]  /*72d0*/  LDS R8, [R65+UR15+0x80] ;  /* 0x0000800f41087984 */ /* 0x000e660008000800 */
[----:B------:R-:W-:Y:S01]  /*72e0*/  IADD3.X R19, R11, UR26, RZ, P0, !PT ;  /* 0x0000001a0b137c10 */ /* 0x000fe200087fe4ff */
[----:B------:R-:W1:Y:S01]  /*72f0*/  LDS R6, [R65+UR15+0x100] ;  /* 0x0001000f41067984 */ /* 0x000e620008000800 */
[----:B------:R-:W-:-:S03]  /*7300*/  IADD3 R10, P0, R10, UR29, RZ ;  /* 0x0000001d0a0a7c10 */ /* 0x000fc6000ff1e0ff */
[----:B------:R-:W-:Y:S01]  /*7310*/  LDS R5, [R65+UR15+0x180] ;  /* 0x0001800f41057984 */ /* 0x000fe20008000800 */
[----:B------:R-:W-:-:S03]  /*7320*/  IADD3.X R11, R11, UR28, RZ, P0, !PT ;  /* 0x0000001c0b0b7c10 */ /* 0x000fc600087fe4ff */
[----:B------:R-:W-:Y:S04]  /*7330*/  LDS R4, [R65+UR15+0x488] ;  /* 0x0004880f41047984 */ /* 0x000fe80008000800 */
[----:B------:R-:W-:Y:S04]  /*7340*/  LDS R3, [R65+UR15+0x508] ;  /* 0x0005080f41037984 */ /* 0x000fe80008000800 */
[----:B------:R-:W1:Y:S04]  /*7350*/  LDS R0, [R65+UR15+0x588] ;  /* 0x0005880f41007984 */ /* 0x000e680008000800 */
[----:B------:R-:W1:Y:S01]  /*7360*/  LDS R65, [R65+UR15+0x608] ;  /* 0x0006080f41417984 */ /* 0x000e620008000800 */
[----:B0-----:R-:W-:Y:S01]  /*7370*/  FMUL R7, R7, UR13 ;  /* 0x0000000d07077c20 */ /* 0x001fe20008400000 */
[----:B-1----:R-:W-:Y:S01]  /*7380*/  FMUL R8, R8, UR13 ;  /* 0x0000000d08087c20 */ /* 0x002fe20008400000 */
[----:B------:R-:W-:Y:S01]  /*7390*/  FMUL R9, R6, UR13 ;  /* 0x0000000d06097c20 */ /* 0x000fe20008400000 */
[----:B------:R-:W-:Y:S01]  /*73a0*/  IADD3 R6, P0, R12, UR4, RZ ;  /* 0x000000040c067c10 */ /* 0x000fe2000ff1e0ff */
[----:B------:R-:W-:Y:S01]  /*73b0*/  FMUL R0, R0, UR13 ;  /* 0x0000000d00007c20 */ /* 0x000fe20008400000 */
[----:B------:R-:W-:Y:S01]  /*73c0*/  FMUL R65, R65, UR13 ;  /* 0x0000000d41417c20 */ /* 0x000fe20008400000 */
[----:B--2---:R-:W-:-:S05]  /*73d0*/  FFMA R7, R86, UR12, R7 ;  /* 0x0000000c56077c23 */ /* 0x004fca0008000007 */
[----:B------:R0:W-:Y:S01]  /*73e0*/  @P6 STG.E desc[UR20][R16.64], R7 ;  /* 0x0000000710006986 */ /* 0x0001e2000c101914 */
[----:B------:R-:W-:Y:S02]  /*73f0*/  ISETP.LT.AND P6, PT, R2, UR14, P4 ;  /* 0x0000000e02007c0c */ /* 0x000fe4000a7c1270 */
[----:B------:R-:W-:Y:S01]  /*7400*/  ISETP.LT.AND P4, PT, R68, UR14, P4 ;  /* 0x0000000e44007c0c */ /* 0x000fe2000a781270 */
[----:B---3--:R-:W-:-:S05]  /*7410*/  FFMA R85, R85, UR12, R8 ;  /* 0x0000000c55557c23 */ /* 0x008fca0008000008 */
[----:B------:R1:W-:Y:S01]  /*7420*/  @P1 STG.E desc[UR20][R14.64], R85 ;  /* 0x000000550e001986 */ /* 0x0003e2000c101914 */
[----:B------:R-:W-:Y:S01]  /*7430*/  ISETP.LT.AND P1, PT, R2, UR14, P5 ;  /* 0x0000000e02007c0c */ /* 0x000fe2000af21270 */
[----:B------:R-:W-:Y:S01]  /*7440*/  FMUL R2, R5, UR13 ;  /* 0x0000000d05027c20 */ /* 0x000fe20008400000 */
[----:B------:R-:W-:Y:S01]  /*7450*/  ISETP.LT.AND P5, PT, R68, UR14, P5 ;  /* 0x0000000e44007c0c */ /* 0x000fe2000afa1270 */
[----:B------:R-:W-:Y:S01]  /*7460*/  FMUL R5, R4, UR13 ;  /* 0x0000000d04057c20 */ /* 0x000fe20008400000 */
[----:B-----5:R-:W-:Y:S01]  /*7470*/  FFMA R9, R84, UR12, R9 ;  /* 0x0000000c54097c23 */ /* 0x020fe20008000009 */
[----:B0-----:R-:W-:Y:S02]  /*7480*/  IADD3.X R7, R13, UR5, RZ, P0, !PT ;  /* 0x000000050d077c10 */ /* 0x001fe400087fe4ff */
[----:B------:R-:W-:Y:S02]  /*7490*/  IADD3 R8, P0, R12, UR27, RZ ;  /* 0x0000001b0c087c10 */ /* 0x000fe4000ff1e0ff */
[----:B------:R0:W-:Y:S01]  /*74a0*/  @P6 STG.E desc[UR20][R18.64], R9 ;  /* 0x0000000912006986 */ /* 0x0001e2000c101914 */
[----:B------:R-:W-:Y:S01]  /*74b0*/  FFMA R83, R83, UR12, R2 ;  /* 0x0000000c53537c23 */ /* 0x000fe20008000002 */
[----:B------:R-:W-:-:S04]  /*74c0*/  FMUL R2, R3, UR13 ;  /* 0x0000000d03027c20 */ /* 0x000fc80008400000 */
[----:B------:R2:W-:Y:S01]  /*74d0*/  @P1 STG.E desc[UR20][R10.64], R83 ;  /* 0x000000530a001986 */ /* 0x0005e2000c101914 */
[----:B-1----:R-:W-:Y:S02]  /*74e0*/  IADD3 R14, P1, R12, UR25, RZ ;  /* 0x000000190c0e7c10 */ /* 0x002fe4000ff3e0ff */
[C---:B0-----:R-:W-:Y:S02]  /*74f0*/  IADD3.X R9, R13.reuse, UR26, RZ, P0, !PT ;  /* 0x0000001a0d097c10 */ /* 0x041fe400087fe4ff */
[----:B------:R-:W-:Y:S01]  /*7500*/  IADD3.X R15, R13, UR24, RZ, P1, !PT ;  /* 0x000000180d0f7c10 */ /* 0x000fe20008ffe4ff */
[----:B------:R-:W-:-:S05]  /*7510*/  FFMA R5, R82, UR12, R5 ;  /* 0x0000000c52057c23 */ /* 0x000fca0008000005 */
[----:B------:R0:W-:Y:S01]  /*7520*/  @P2 STG.E desc[UR20][R6.64], R5 ;  /* 0x0000000506002986 */ /* 0x0001e2000c101914 */
[----:B------:R-:W-:Y:S01]  /*7530*/  FFMA R2, R73, UR12, R2 ;  /* 0x0000000c49027c23 */ /* 0x000fe20008000002 */
[----:B--2---:R-:W-:-:S04]  /*7540*/  IADD3 R10, P0, R12, UR29, RZ ;  /* 0x0000001d0c0a7c10 */ /* 0x004fc8000ff1e0ff */
[----:B------:R0:W-:Y:S01]  /*7550*/  @P3 STG.E desc[UR20][R14.64], R2 ;  /* 0x000000020e003986 */ /* 0x0001e2000c101914 */
[----:B------:R-:W-:Y:S01]  /*7560*/  IADD3.X R11, R13, UR28, RZ, P0, !PT ;  /* 0x0000001c0d0b7c10 */ /* 0x000fe200087fe4ff */
[----:B----4-:R-:W-:-:S05]  /*7570*/  FFMA R0, R67, UR12, R0 ;  /* 0x0000000c43007c23 */ /* 0x010fca0008000000 */
[----:B------:R0:W-:Y:S01]  /*7580*/  @P4 STG.E desc[UR20][R8.64], R0 ;  /* 0x0000000008004986 */ /* 0x0001e2000c101914 */
[----:B------:R-:W-:Y:S01]  /*7590*/  FFMA R65, R66, UR12, R65 ;  /* 0x0000000c42417c23 */ /* 0x000fe20008000041 */
[----:B------:R-:W-:Y:S06]  /*75a0*/  @!P5 EXIT ;  /* 0x000000000000d94d */ /* 0x000fec0003800000 */
[----:B------:R-:W-:Y:S01]  /*75b0*/  STG.E desc[UR20][R10.64], R65 ;  /* 0x000000410a007986 */ /* 0x000fe2000c101914 */
[----:B------:R-:W-:Y:S05]  /*75c0*/  EXIT ;  /* 0x000000000000794d */ /* 0x000fea0003800000 */
.L_x_8:
[----:B------:R-:W-:Y:S06]  /*75d0*/  BAR.SYNC.DEFER_BLOCKING 0x0 ;  /* 0x0000000000007b1d */ /* 0x000fec0000010000 */
[----:B------:R-:W-:Y:S01]  /*75e0*/  ULDC UR16, c[0x0][0x210] ;  /* 0x0000840000107ab9 */ /* 0x000fe20000000800 */
[----:B------:R-:W-:Y:S01]  /*75f0*/  ULDC.64 UR6, c[0x0][0x2f0] ;  /* 0x0000bc0000067ab9 */ /* 0x000fe20000000a00 */
[C---:B------:R-:W-:Y:S01]  /*7600*/  ISETP.LT.AND P6, PT, R68.reuse, UR16, P2 ;  /* 0x0000001044007c0c */ /* 0x040fe200097c1270 */
[----:B------:R-:W-:Y:S01]  /*7610*/  ULDC.64 UR4, c[0x0][0x300] ;  /* 0x0000c00000047ab9 */ /* 0x000fe20000000a00 */
[C---:B------:R-:W-:Y:S01]  /*7620*/  ISETP.LT.AND P0, PT, R68.reuse, UR16, P3 ;  /* 0x0000001044007c0c */ /* 0x040fe20009f01270 */
[----:B------:R-:W-:Y:S01]  /*7630*/  UIADD3 UR14, UP0, UR4, 0x80, URZ ;  /* 0x00000080040e7890 */ /* 0x000fe2000ff1e03f */
[----:B------:R-:W-:-:S03]  /*7640*/  ISETP.LT.AND P1, PT, R68, UR16, P4 ;  /* 0x0000001044007c0c */ /* 0x000fc6000a721270 */
[----:B------:R-:W-:Y:S02]  /*7650*/  UIADD3.X UR12, URZ, UR5, URZ, UP0, !UPT ;  /* 0x000000053f0c7290 */ /* 0x000fe400087fe43f */
[----:B------:R-:W-:-:S04]  /*7660*/  UIADD3 UR11, UP0, UR4, 0x100, URZ ;  /* 0x00000100040b7890 */ /* 0x000fc8000ff1e03f */
[----:B------:R-:W-:Y:S01]  /*7670*/  @P6 IMAD.MOV.U32 R72, RZ, RZ, R80 ;  /* 0x000000ffff486224 */ /* 0x000fe200078e0050 */
[----:B------:R-:W-:Y:S01]  /*7680*/  UIADD3.X UR10, URZ, UR5, URZ, UP0, !UPT ;  /* 0x000000053f0a7290 */ /* 0x000fe200087fe43f */
[--C-:B------:R-:W-:Y:S01]  /*7690*/  @P6 IMAD.MOV.U32 R73, RZ, RZ, R81.reuse ;  /* 0x000000ffff496224 */ /* 0x100fe200078e0051 */
[----:B------:R-:W-:Y:S01]  /*76a0*/  STS [R69], R63 ;  /* 0x0000003f45007388 */ /* 0x000fe20000000800 */
[----:B------:R-:W-:Y:S01]  /*76b0*/  @P0 IMAD.MOV.U32 R71, RZ, RZ, R81 ;  /* 0x000000ffff470224 */ /* 0x000fe200078e0051 */
[----:B------:R-:W-:Y:S02]  /*76c0*/  UIADD3 UR9, UP0, UR4, 0x180, URZ ;  /* 0x0000018004097890 */ /* 0x000fe4000ff1e03f */
[----:B------:R-:W-:Y:S02]  /*76d0*/  STS [R69+0x4], R61 ;  /* 0x0000043d45007388 */ /* 0x000fe40000000800 */
[----:B------:R-:W-:Y:S02]  /*76e0*/  UIADD3.X UR8, URZ, UR5, URZ, UP0, !UPT ;  /* 0x000000053f087290 */ /* 0x000fe400087fe43f */
[----:B------:R-:W-:Y:S04]  /*76f0*/  STS [R69+0x8], R35 ;  /* 0x0000082345007388 */ /* 0x000fe80000000800 */
[----:B------:R-:W-:Y:S04]  /*7700*/  STS [R69+0xc], R32 ;  /* 0x00000c2045007388 */ /* 0x000fe80000000800 */
[----:B------:R-:W-:Y:S04]  /*7710*/  STS [R69+0x80], R33 ;  /* 0x0000802145007388 */ /* 0x000fe80000000800 */
[----:B------:R-:W-:Y:S04]  /*7720*/  STS [R69+0x84], R29 ;  /* 0x0000841d45007388 */ /* 0x000fe80000000800 */
[----:B------:R-:W-:Y:S04]  /*7730*/  STS [R69+0x88], R5 ;  /* 0x0000880545007388 */ /* 0x000fe80000000800 */
[----:B------:R0:W-:Y:S01]  /*7740*/  STS [R69+0x8c], R3 ;  /* 0x00008c0345007388 */ /* 0x0001e20000000800 */
[----:B------:R-:W-:Y:S01]  /*7750*/  BAR.SYNC.DEFER_BLOCKING 0x0 ;  /* 0x0000000000007b1d */ /* 0x000fe20000010000 */
[----:B0-----:R-:W-:-:S05]  /*7760*/  VIADD R3, R68, 0x8 ;  /* 0x0000000844037836 */ /* 0x001fca0000000000 */
[----:B------:R-:W0:Y:S04]  /*7770*/  LDS R67, [R65+UR15] ;  /* 0x0000000f41437984 */ /* 0x000e280008000800 */
[----:B------:R-:W1:Y:S04]  /*7780*/  LDS R70, [R65+UR15+0x80] ;  /* 0x0000800f41467984 */ /* 0x000e680008000800 */
[----:B------:R-:W2:Y:S04]  /*7790*/  LDS R66, [R65+UR15+0x100] ;  /* 0x0001000f41427984 */ /* 0x000ea80008000800 */
[----:B------:R-:W3:Y:S04]  /*77a0*/  LDS R63, [R65+UR15+0x180] ;  /* 0x0001800f413f7984 */ /* 0x000ee80008000800 */
[----:B------:R-:W4:Y:S04]  /*77b0*/  LDS R61, [R65+UR15+0x488] ;  /* 0x0004880f413d7984 */ /* 0x000f280008000800 */
[----:B------:R-:W5:Y:S04]  /*77c0*/  LDS R35, [R65+UR15+0x508] ;  /* 0x0005080f41237984 */ /* 0x000f680008000800 */
[----:B------:R-:W5:Y:S04]  /*77d0*/  LDS R33, [R65+UR15+0x588] ;  /* 0x0005880f41217984 */ /* 0x000f680008000800 */
[----:B------:R-:W5:Y:S01]  /*77e0*/  LDS R32, [R65+UR15+0x608] ;  /* 0x0006080f41207984 */ /* 0x000f620008000800 */
[----:B0-----:R-:W-:Y:S01]  /*77f0*/  FMUL R67, R67, UR13 ;  /* 0x0000000d43437c20 */ /* 0x001fe20008400000 */
[----:B-1----:R-:W-:Y:S01]  /*7800*/  FMUL R29, R70, UR13 ;  /* 0x0000000d461d7c20 */ /* 0x002fe20008400000 */
[----:B------:R-:W-:-:S03]  /*7810*/  @P0 IMAD.MOV.U32 R70, RZ, RZ, R80 ;  /* 0x000000ffff460224 */ /* 0x000fc600078e0050 */
[----:B------:R-:W-:Y:S01]  /*7820*/  @P6 STG.E desc[UR20][R72.64], R67 ;  /* 0x0000004348006986 */ /* 0x000fe2000c101914 */
[----:B------:R-:W-:Y:S01]  /*7830*/  ISETP.LT.AND P6, PT, R68, UR16, P5 ;  /* 0x0000001044007c0c */ /* 0x000fe2000afc1270 */
[----:B--2---:R-:W-:Y:S02]  /*7840*/  FMUL R5, R66, UR13 ;  /* 0x0000000d42057c20 */ /* 0x004fe40008400000 */
[----:B------:R0:W-:Y:S01]  /*7850*/  @P0 STG.E desc[UR20][R70.64+0x80], R29 ;  /* 0x0000801d46000986 */ /* 0x0001e2000c101914 */
[----:B------:R-:W-:Y:S01]  /*7860*/  ISETP.LT.AND P0, PT, R3, UR16, P2 ;  /* 0x0000001003007c0c */ /* 0x000fe20009701270 */
[----:B---3--:R-:W-:Y:S01]  /*7870*/  FMUL R63, R63, UR13 ;  /* 0x0000000d3f3f7c20 */ /* 0x008fe20008400000 */
[----:B----4-:R-:W-:Y:S01]  /*7880*/  FMUL R61, R61, UR13 ;  /* 0x0000000d3d3d7c20 */ /* 0x010fe20008400000 */
[----:B-----5:R-:W-:Y:S01]  /*7890*/  FMUL R35, R35, UR13 ;  /* 0x0000000d23237c20 */ /* 0x020fe20008400000 */
[----:B------:R-:W-:Y:S01]  /*78a0*/  FMUL R33, R33, UR13 ;  /* 0x0000000d21217c20 */ /* 0x000fe20008400000 */
[----:B------:R-:W-:Y:S01]  /*78b0*/  FMUL R32, R32, UR13 ;  /* 0x0000000d20207c20 */ /* 0x000fe20008400000 */
[----:B0-----:R-:W-:-:S02]  /*78c0*/  @P1 IMAD.MOV.U32 R70, RZ, RZ, R80 ;  /* 0x000000ffff461224 */ /* 0x001fc400078e0050 */
[----:B------:R-:W-:-:S05]  /*78d0*/  @P1 IMAD.MOV.U32 R71, RZ, RZ, R81 ;  /* 0x000000ffff471224 */ /* 0x000fca00078e0051 */
[----:B------:R0:W-:Y:S01]  /*78e0*/  @P1 STG.E desc[UR20][R70.64+0x100], R5 ;  /* 0x0001000546001986 */ /* 0x0001e2000c101914 */
[----:B------:R-:W-:-:S04]  /*78f0*/  IADD3 R66, P1, R80, UR6, RZ ;  /* 0x0000000650427c10 */ /* 0x000fc8000ff3e0ff */
[----:B------:R-:W-:Y:S02]  /*7900*/  IADD3.X R67, R81, UR7, RZ, P1, !PT ;  /* 0x0000000751437c10 */ /* 0x000fe40008ffe4ff */
[----:B------:R-:W-:Y:S01]  /*7910*/  ISETP.LT.AND P1, PT, R3, UR16, P4 ;  /* 0x0000001003007c0c */ /* 0x000fe2000a721270 */
[----:B0-----:R-:W-:Y:S02]  /*7920*/  @P6 IMAD.MOV.U32 R70, RZ, RZ, R80 ;  /* 0x000000ffff466224 */ /* 0x001fe400078e0050 */
[----:B------:R-:W-:-:S05]  /*7930*/  @P6 IMAD.MOV.U32 R71, RZ, RZ, R81 ;  /* 0x000000ffff476224 */ /* 0x000fca00078e0051 */
[----:B------:R0:W-:Y:S01]  /*7940*/  @P6 STG.E desc[UR20][R70.64+0x180], R63 ;  /* 0x0001803f46006986 */ /* 0x0001e2000c101914 */
[----:B------:R-:W-:-:S03]  /*7950*/  ISETP.LT.AND P6, PT, R3, UR16, P3 ;  /* 0x0000001003007c0c */ /* 0x000fc60009fc1270 */
[----:B------:R-:W-:Y:S01]  /*7960*/  @P0 STG.E desc[UR20][R66.64], R61 ;  /* 0x0000003d42000986 */ /* 0x000fe2000c101914 */
[----:B------:R-:W-:Y:S01]  /*7970*/  ISETP.LT.AND P0, PT, R3, UR16, P5 ;  /* 0x0000001003007c0c */ /* 0x000fe2000af01270 */
[----:B------:R-:W-:-:S08]  /*7980*/  VIADD R3, R68, 0x1 ;  /* 0x0000000144037836 */ /* 0x000fd00000000000 */
[----:B------:R-:W-:Y:S01]  /*7990*/  @P6 STG.E desc[UR20][R66.64+0x80], R35 ;  /* 0x0000802342006986 */ /* 0x000fe2000c101914 */
[----:B------:R-:W-:Y:S01]  /*79a0*/  ISETP.LT.AND P6, PT, R3, UR16, P2 ;  /* 0x0000001003007c0c */ /* 0x000fe200097c1270 */
[----:B0-----:R-:W-:Y:S02]  /*79b0*/  @P1 IMAD.MOV.U32 R70, RZ, RZ, R66 ;  /* 0x000000ffff461224 */ /* 0x001fe400078e0042 */
[----:B------:R-:W-:-:S05]  /*79c0*/  @P1 IMAD.MOV.U32 R71, RZ, RZ, R67 ;  /* 0x000000ffff471224 */ /* 0x000fca00078e0043 */
[----:B------:R-:W-:Y:S01]  /*79d0*/  @P1 STG.E desc[UR20][R70.64+0x100], R33 ;  /* 0x0001002146001986 */ /* 0x000fe2000c101914 */
[----:B------:R-:W-:-:S03]  /*79e0*/  ISETP.LT.AND P1, PT, R3, UR16, P3 ;  /* 0x0000001003007c0c */ /* 0x000fc60009f21270 */
[----:B------:R-:W-:Y:S01]  /*79f0*/  @P0 STG.E desc[UR20][R66.64+0x180], R32 ;  /* 0x0001802042000986 */ /* 0x000fe2000c101914 */
[----:B------:R-:W-:Y:S06]  /*7a00*/  BAR.SYNC.DEFER_BLOCKING 0x0 ;  /* 0x0000000000007b1d */ /* 0x000fec0000010000 */
[----:B------:R-:W-:Y:S04]  /*7a10*/  STS [R69], R64 ;  /* 0x0000004045007388 */ /* 0x000fe80000000800 */
[----:B------:R-:W-:Y:S04]  /*7a20*/  STS [R69+0x4], R62 ;  /* 0x0000043e45007388 */ /* 0x000fe80000000800 */
[----:B------:R-:W-:Y:S04]  /*7a30*/  STS [R69+0x8], R36 ;  /* 0x0000082445007388 */ /* 0x000fe80000000800 */
[----:B------:R0:W-:Y:S04]  /*7a40*/  STS [R69+0xc], R34 ;  /* 0x00000c2245007388 */ /* 0x0001e80000000800 */
[----:B------:R-:W-:Y:S04]  /*7a50*/  STS [R69+0x80], R31 ;  /* 0x0000801f45007388 */ /* 0x000fe80000000800 */
[----:B------:R1:W-:Y:S04]  /*7a60*/  STS [R69+0x84], R30 ;  /* 0x0000841e45007388 */ /* 0x0003e80000000800 */
[----:B------:R-:W-:Y:S04]  /*7a70*/  STS [R69+0x88], R2 ;  /* 0x0000880245007388 */ /* 0x000fe80000000800 */
[----:B------:R-:W-:Y:S01]  /*7a80*/  STS [R69+0x8c], R0 ;  /* 0x00008c0045007388 */ /* 0x000fe20000000800 */
[----:B------:R-:W-:Y:S01]  /*7a90*/  BAR.SYNC.DEFER_BLOCKING 0x0 ;  /* 0x0000000000007b1d */ /* 0x000fe20000010000 */
[----:B0-----:R-:W-:-:S04]  /*7aa0*/  IADD3 R34, P0, R80, UR4, RZ ;  /* 0x0000000450227c10 */ /* 0x001fc8000ff1e0ff */
[----:B------:R-:W-:Y:S02]  /*7ab0*/  IADD3.X R35, R81, UR5, RZ, P0, !PT ;  /* 0x0000000551237c10 */ /* 0x000fe400087fe4ff */
[----:B------:R-:W-:-:S04]  /*7ac0*/  IADD3 R70, P0, R80, UR14, RZ ;  /* 0x0000000e50467c10 */ /* 0x000fc8000ff1e0ff */
[----:B------:R-:W-:Y:S02]  /*7ad0*/  IADD3.X R71, R81, UR12, RZ, P0, !PT ;  /* 0x0000000c51477c10 */ /* 0x000fe400087fe4ff */
[----:B-1----:R-:W-:-:S04]  /*7ae0*/  IADD3 R30, P0, R80, UR11, RZ ;  /* 0x0000000b501e7c10 */ /* 0x002fc8000ff1e0ff */
[----:B------:R-:W-:Y:S02]  /*7af0*/  IADD3.X R31, R81, UR10, RZ, P0, !PT ;  /* 0x0000000a511f7c10 */ /* 0x000fe400087fe4ff */
[----:B------:R-:W-:Y:S01]  /*7b00*/  IADD3 R62, P0, R80, UR9, RZ ;  /* 0x00000009503e7c10 */ /* 0x000fe2000ff1e0ff */
[----:B------:R-:W0:Y:S04]  /*7b10*/  LDS R61, [R65+UR15] ;  /* 0x0000000f413d7984 */ /* 0x000e280008000800 */
[----:B------:R-:W1:Y:S04]  /*7b20*/  LDS R63, [R65+UR15+0x80] ;  /* 0x0000800f413f7984 */ /* 0x000e680008000800 */
[----:B------:R-:W2:Y:S04]  /*7b30*/  LDS R33, [R65+UR15+0x100] ;  /* 0x0001000f41217984 */ /* 0x000ea80008000800 */
[----:B------:R-:W3:Y:S04]  /*7b40*/  LDS R32, [R65+UR15+0x180] ;  /* 0x0001800f41207984 */ /* 0x000ee80008000800 */
[----:B------:R-:W4:Y:S04]  /*7b50*/  LDS R29, [R65+UR15+0x488] ;  /* 0x0004880f411d7984 */ /* 0x000f280008000800 */
[----:B------:R-:W5:Y:S04]  /*7b60*/  LDS R5, [R65+UR15+0x508] ;  /* 0x0005080f41057984 */ /* 0x000f680008000800 */
[----:B------:R-:W5:Y:S01]  /*7b70*/  LDS R2, [R65+UR15+0x608] ;  /* 0x0006080f41027984 */ /* 0x000f620008000800 */
[----:B0-----:R-:W-:Y:S01]  /*7b80*/  FMUL R61, R61, UR13 ;  /* 0x0000000d3d3d7c20 */ /* 0x001fe20008400000 */
[----:B-1----:R-:W-:-:S04]  /*7b90*/  FMUL R36, R63, UR13 ;  /* 0x0000000d3f247c20 */ /* 0x002fc80008400000 */
[----:B------:R-:W-:Y:S01]  /*7ba0*/  @P6 STG.E desc[UR20][R34.64], R61 ;  /* 0x0000003d22006986 */ /* 0x000fe2000c101914 */
[----:B------:R-:W-:Y:S01]  /*7bb0*/  ISETP.LT.AND P6, PT, R3, UR16, P4 ;  /* 0x0000001003007c0c */ /* 0x000fe2000a7c1270 */
[----:B--2---:R-:W-:Y:S02]  /*7bc0*/  FMUL R0, R33, UR13 ;  /* 0x0000000d21007c20 */ /* 0x004fe40008400000 */
[----:B------:R0:W-:Y:S01]  /*7bd0*/  @P1 STG.E desc[UR20][R70.64], R36 ;  /* 0x0000002446001986 */ /* 0x0001e2000c101914 */
[----:B------:R-:W-:Y:S01]  /*7be0*/  ISETP.LT.AND P1, PT, R3, UR16, P5 ;  /* 0x0000001003007c0c */ /* 0x000fe2000af21270 */
[----:B---3--:R-:W-:Y:S02]  /*7bf0*/  FMUL R33, R32, UR13 ;  /* 0x0000000d20217c20 */ /* 0x008fe40008400000 */
[----:B------:R-:W1:Y:S01]  /*7c00*/  LDS R3, [R65+UR15+0x588] ;  /* 0x0005880f41037984 */ /* 0x000e620008000800 */
[----:B------:R-:W-:Y:S01]  /*7c10*/  IADD3.X R63, R81, UR8, RZ, P0, !PT ;  /* 0x00000008513f7c10 */ /* 0x000fe200087fe4ff */
[----:B------:R-:W-:Y:S01]  /*7c20*/  VIADD R32, R68, 0x9 ;  /* 0x0000000944207836 */ /* 0x000fe20000000000 */
[----:B------:R-:W-:Y:S01]  /*7c30*/  IADD3 R72, P0, R66, UR4, RZ ;  /* 0x0000000442487c10 */ /* 0x000fe2000ff1e0ff */
[----:B----4-:R-:W-:-:S02]  /*7c40*/  FMUL R29, R29, UR13 ;  /* 0x0000000d1d1d7c20 */ /* 0x010fc40008400000 */
[----:B------:R2:W-:Y:S01]  /*7c50*/  @P6 STG.E desc[UR20][R30.64], R0 ;  /* 0x000000001e006986 */ /* 0x0005e2000c101914 */
[C---:B------:R-:W-:Y:S01]  /*7c60*/  ISETP.LT.AND P6, PT, R32.reuse, UR16, P2 ;  /* 0x0000001020007c0c */ /* 0x040fe200097c1270 */
[----:B-----5:R-:W-:Y:S01]  /*7c70*/  FMUL R5, R5, UR13 ;  /* 0x0000000d05057c20 */ /* 0x020fe20008400000 */
[----:B------:R-:W-:Y:S01]  /*7c80*/  IADD3.X R73, R67, UR5, RZ, P0, !PT ;  /* 0x0000000543497c10 */ /* 0x000fe200087fe4ff */
[----:B------:R3:W-:Y:S01]  /*7c90*/  @P1 STG.E desc[UR20][R62.64], R33 ;  /* 0x000000213e001986 */ /* 0x0007e2000c101914 */
[----:B------:R-:W-:Y:S01]  /*7ca0*/  ISETP.LT.AND P1, PT, R32, UR16, P3 ;  /* 0x0000001020007c0c */ /* 0x000fe20009f21270 */
[----:B------:R-:W-:-:S08]  /*7cb0*/  FMUL R2, R2, UR13 ;  /* 0x0000000d02027c20 */ /* 0x000fd00008400000 */
[----:B------:R-:W-:Y:S01]  /*7cc0*/  @P6 STG.E desc[UR20][R72.64], R29 ;  /* 0x0000001d48006986 */ /* 0x000fe2000c101914 */
[----:B------:R-:W-:Y:S02]  /*7cd0*/  ISETP.LT.AND P6, PT, R32, UR16, P4 ;  /* 0x0000001020007c0c */ /* 0x000fe4000a7c1270 */
[----:B0-----:R-:W-:-:S04]  /*7ce0*/  IADD3 R70, P0, R66, UR14, RZ ;  /* 0x0000000e42467c10 */ /* 0x001fc8000ff1e0ff */
[----:B------:R-:W-:-:S05]  /*7cf0*/  IADD3.X R71, R67, UR12, RZ, P0, !PT ;  /* 0x0000000c43477c10 */ /* 0x000fca00087fe4ff */
[----:B------:R-:W-:Y:S01]  /*7d00*/  @P1 STG.E desc[UR20][R70.64], R5 ;  /* 0x0000000546001986 */ /* 0x000fe2000c101914 */
[----:B--2---:R-:W-:Y:S01]  /*7d10*/  IADD3 R30, P0, R66, UR11, RZ ;  /* 0x0000000b421e7c10 */ /* 0x004fe2000ff1e0ff */
[----:B------:R-:W-:Y:S01]  /*7d20*/  VIADD R0, R68, 0x2 ;  /* 0x0000000244007836 */ /* 0x000fe20000000000 */
[----:B------:R-:W-:Y:S02]  /*7d30*/  ISETP.LT.AND P1, PT, R32, UR16, P5 ;  /* 0x0000001020007c0c */ /* 0x000fe4000af21270 */
[----:B------:R-:W-:Y:S02]  /*7d40*/  IADD3.X R31, R67, UR10, RZ, P0, !PT ;  /* 0x0000000a431f7c10 */ /* 0x000fe400087fe4ff */
[----:B------:R-:W-:Y:S01]  /*7d50*/  IADD3 R32, P0, R66, UR9, RZ ;  /* 0x0000000942207c10 */ /* 0x000fe2000ff1e0ff */
[----:B-1----:R-:W-:-:S03]  /*7d60*/  FMUL R3, R3, UR13 ;  /* 0x0000000d03037c20 */ /* 0x002fc60008400000 */
[----:B---3--:R-:W-:Y:S02]  /*7d70*/  IADD3.X R33, R67, UR8, RZ, P0, !PT ;  /* 0x0000000843217c10 */ /* 0x008fe400087fe4ff */
[----:B------:R-:W-:Y:S01]  /*7d80*/  @P6 STG.E desc[UR20][R30.64], R3 ;  /* 0x000000031e006986 */ /* 0x000fe2000c101914 */
[----:B------:R-:W-:Y:S02]  /*7d90*/  ISETP.LT.AND P6, PT, R0, UR16, P2 ;  /* 0x0000001000007c0c */ /* 0x000fe400097c1270 */
[----:B------:R-:W-:Y:S01]  /*7da0*/  IADD3 R36, P0, R34, UR4, RZ ;  /* 0x0000000422247c10 */ /* 0x000fe2000ff1e0ff */
[----:B------:R-:W-:Y:S01]  /*7db0*/  @P1 STG.E desc[UR20][R32.64], R2 ;  /* 0x0000000220001986 */ /* 0x000fe2000c101914 */
[----:B------:R-:W-:Y:S01]  /*7dc0*/  BAR.SYNC.DEFER_BLOCKING 0x0 ;  /* 0x0000000000007b1d */ /* 0x000fe20000010000 */
[----:B------:R-:W-:-:S05]  /*7dd0*/  ISETP.LT.AND P1, PT, R0, UR16, P3 ;  /* 0x0000001000007c0c */ /* 0x000fca0009f21270 */
[----:B------:R-:W-:Y:S04]  /*7de0*/  STS [R69], R59 ;  /* 0x0000003b45007388 */ /* 0x000fe80000000800 */
[----:B------:R-:W-:Y:S04]  /*7df0*/  STS [R69+0x4], R57 ;  /* 0x0000043945007388 */ /* 0x000fe80000000800 */
[----:B------:R-:W-:Y:S04]  /*7e00*/  STS [R69+0x8], R39 ;  /* 0x0000082745007388 */ /* 0x000fe80000000800 */
[----:B------:R0:W-:Y:S04]  /*7e10*/  STS [R69+0xc], R37 ;  /* 0x00000c2545007388 */ /* 0x0001e80000000800 */
[----:B------:R-:W-:Y:S04]  /*7e20*/  STS [R69+0x80], R27 ;  /* 0x0000801b45007388 */ /* 0x000fe80000000800 */
[----:B------:R-:W-:Y:S04]  /*7e30*/  STS [R69+0x84], R25 ;  /* 0x0000841945007388 */ /* 0x000fe80000000800 */
[----:B------:R-:W-:Y:S04]  /*7e40*/  STS [R69+0x88], R9 ;  /* 0x0000880945007388 */ /* 0x000fe80000000800 */
[----:B------:R-:W-:Y:S01]  /*7e50*/  STS [R69+0x8c], R7 ;  /* 0x00008c0745007388 */ /* 0x000fe20000000800 */
[----:B------:R-:W-:Y:S01]  /*7e60*/  BAR.SYNC.DEFER_BLOCKING 0x0 ;  /* 0x0000000000007b1d */ /* 0x000fe20000010000 */
[----:B0-----:R-:W-:-:S02]  /*7e70*/  IADD3.X R37, R35, UR5, RZ, P0, !PT ;  /* 0x0000000523257c10 */ /* 0x001fc400087fe4ff */
[----:B------:R-:W-:-:S04]  /*7e80*/  IADD3 R32, P0, R34, UR14, RZ ;  /* 0x0000000e22207c10 */ /* 0x000fc8000ff1e0ff */
[----:B------:R-:W-:Y:S02]  /*7e90*/  IADD3.X R33, R35, UR12, RZ, P0, !PT ;  /* 0x0000000c23217c10 */ /* 0x000fe400087fe4ff */
[----:B------:R-:W-:-:S04]  /*7ea0*/  IADD3 R62, P0, R34, UR11, RZ ;  /* 0x0000000b223e7c10 */ /* 0x000fc8000ff1e0ff */
[----:B------:R-:W-:Y:S02]  /*7eb0*/  IADD3.X R63, R35, UR10, RZ, P0, !PT ;  /* 0x0000000a233f7c10 */ /* 0x000fe400087fe4ff */
[----:B------:R-:W-:-:S04]  /*7ec0*/  IADD3 R34, P0, R34, UR9, RZ ;  /* 0x0000000922227c10 */ /* 0x000fc8000ff1e0ff */
[----:B------:R-:W-:Y:S01]  /*7ed0*/  IADD3.X R35, R35, UR8, RZ, P0, !PT ;  /* 0x0000000823237c10 */ /* 0x000fe200087fe4ff */
        /* <DEDUP_REMOVED lines=9> */
[----:B------:R0:W-:Y:S01]  /*7f70*/  @P6 STG.E desc[UR20][R36.64], R3 ;  /* 0x0000000324006986 */ /* 0x0001e2000c101914 */
[----:B------:R-:W-:Y:S01]  /*7f80*/  ISETP.LT.AND P6, PT, R0, UR16, P4 ;  /* 0x0000001000007c0c */ /* 0x000fe2000a7c1270 */
[----:B--2---:R-:W-:Y:S02]  /*7f90*/  FMUL R9, R30, UR13 ;  /* 0x0000000d1e097c20 */ /* 0x004fe40008400000 */
[----:B------:R1:W-:Y:S01]  /*7fa0*/  @P1 STG.E desc[UR20][R32.64], R2 ;  /* 0x0000000220001986 */ /* 0x0003e2000c101914 */
[----:B------:R-:W-:Y:S01]  /*7fb0*/  ISETP.LT.AND P1, PT, R0, UR16, P5 ;  /* 0x0000001000007c0c */ /* 0x000fe2000af21270 */
[----:B---3--:R-:W-:Y:S02]  /*7fc0*/  FMUL R29, R29, UR13 ;  /* 0x0000000d1d1d7c20 */ /* 0x008fe40008400000 */
[----:B------:R-:W2:Y:S01]  /*7fd0*/  LDS R0, [R65+UR15+0x608] ;  /* 0x0006080f41007984 */ /* 0x000ea20008000800 */
[----:B----4-:R-:W-:-:S05]  /*7fe0*/  FMUL R25, R25, UR13 ;  /* 0x0000000d19197c20 */ /* 0x010fca0008400000 */
[----:B------:R-:W-:Y:S01]  /*7ff0*/  @P6 STG.E desc[UR20][R62.64], R9 ;  /* 0x000000093e006986 */ /* 0x000fe2000c101914 */
[----:B-----5:R-:W-:-:S03]  /*8000*/  FMUL R5, R5, UR13 ;  /* 0x0000000d05057c20 */ /* 0x020fc60008400000 */
[----:B------:R3:W-:Y:S01]  /*8010*/  @P1 STG.E desc[UR20][R34.64], R29 ;  /* 0x0000001d22001986 */ /* 0x0007e2000c101914 */
[----:B------:R-:W-:Y:S01]  /*8020*/  FMUL R7, R7, UR13 ;  /* 0x0000000d07077c20 */ /* 0x000fe20008400000 */
[----:B0-----:R-:W-:Y:S01]  /*8030*/  VIADD R3, R68, 0xa ;  /* 0x0000000a44037836 */ /* 0x001fe20000000000 */
[----:B-1----:R-:W-:-:S04]  /*8040*/  IADD3 R32, P0, R72, UR4, RZ ;  /* 0x0000000448207c10 */ /* 0x002fc8000ff1e0ff */
[C---:B------:R-:W-:Y:S02]  /*8050*/  ISETP.LT.AND P6, PT, R3.reuse, UR16, P2 ;  /* 0x0000001003007c0c */ /* 0x040fe400097c1270 */
[----:B------:R-:W-:Y:S02]  /*8060*/  ISETP.LT.AND P1, PT, R3, UR16, P3 ;  /* 0x0000001003007c0c */ /* 0x000fe40009f21270 */
[----:B------:R-:W-:Y:S02]  /*8070*/  IADD3.X R33, R73, UR5, RZ, P0, !PT ;  /* 0x0000000549217c10 */ /* 0x000fe400087fe4ff */
[----:B------:R-:W-:-:S04]  /*8080*/  IADD3 R30, P0, R72, UR14, RZ ;  /* 0x0000000e481e7c10 */ /* 0x000fc8000ff1e0ff */
[----:B------:R-:W-:Y:S02]  /*8090*/  IADD3.X R31, R73, UR12, RZ, P0, !PT ;  /* 0x0000000c491f7c10 */ /* 0x000fe400087fe4ff */
[----:B------:R-:W-:Y:S01]  /*80a0*/  IADD3 R2, P0, R72, UR11, RZ ;  /* 0x0000000b48027c10 */ /* 0x000fe2000ff1e0ff */
[----:B------:R-:W-:Y:S01]  /*80b0*/  @P6 STG.E desc[UR20][R32.64], R25 ;  /* 0x0000001920006986 */ /* 0x000fe2000c101914 */
[C---:B------:R-:W-:Y:S01]  /*80c0*/  ISETP.LT.AND P6, PT, R3.reuse, UR16, P4 ;  /* 0x0000001003007c0c */ /* 0x040fe2000a7c1270 */
[----:B--2---:R-:W-:Y:S02]  /*80d0*/  FMUL R0, R0, UR13 ;  /* 0x0000000d00007c20 */ /* 0x004fe40008400000 */
[----:B------:R-:W-:Y:S01]  /*80e0*/  @P1 STG.E desc[UR20][R30.64], R5 ;  /* 0x000000051e001986 */ /* 0x000fe2000c101914 */
[----:B------:R-:W-:Y:S02]  /*80f0*/  ISETP.LT.AND P1, PT, R3, UR16, P5 ;  /* 0x0000001003007c0c */ /* 0x000fe4000af21270 */
[----:B------:R-:W-:-:S02]  /*8100*/  IADD3.X R3, R73, UR10, RZ, P0, !PT ;  /* 0x0000000a49037c10 */ /* 0x000fc400087fe4ff */
[----:B---3--:R-:W-:-:S04]  /*8110*/  IADD3 R34, P0, R72, UR9, RZ ;  /* 0x0000000948227c10 */ /* 0x008fc8000ff1e0ff */
[----:B------:R-:W-:Y:S01]  /*8120*/  IADD3.X R35, R73, UR8, RZ, P0, !PT ;  /* 0x0000000849237c10 */ /* 0x000fe200087fe4ff */
[----:B------:R-:W-:Y:S04]  /*8130*/  @P6 STG.E desc[UR20][R2.64], R7 ;  /* 0x0000000702006986 */ /* 0x000fe8000c101914 */
[----:B------:R0:W-:Y:S01]  /*8140*/  @P1 STG.E desc[UR20][R34.64], R0 ;  /* 0x0000000022001986 */ /* 0x0001e2000c101914 */
[----:B------:R-:W-:Y:S01]  /*8150*/  BAR.SYNC.DEFER_BLOCKING 0x0 ;  /* 0x0000000000007b1d */ /* 0x000fe20000010000 */
[----:B0-----:R-:W-:-:S05]  /*8160*/  VIADD R0, R68, 0x3 ;  /* 0x0000000344007836 */ /* 0x001fca0000000000 */
[----:B------:R-:W-:Y:S04]  /*8170*/  STS [R69], R60 ;  /* 0x0000003c45007388 */ /* 0x000fe80000000800 */
[----:B------:R-:W-:Y:S01]  /*8180*/  STS [R69+0x4], R58 ;  /* 0x0000043a45007388 */ /* 0x000fe20000000800 */
[C---:B------:R-:W-:Y:S02]  /*8190*/  ISETP.LT.AND P6, PT, R0.reuse, UR16, P2 ;  /* 0x0000001000007c0c */ /* 0x040fe400097c1270 */
[----:B------:R-:W-:Y:S01]  /*81a0*/  ISETP.LT.AND P1, PT, R0, UR16, P3 ;  /* 0x0000001000007c0c */ /* 0x000fe20009f21270 */
[----:B------:R-:W-:Y:S04]  /*81b0*/  STS [R69+0x8], R40 ;  /* 0x0000082845007388 */ /* 0x000fe80000000800 */
[----:B------:R-:W-:Y:S04]  /*81c0*/  STS [R69+0xc], R38 ;  /* 0x00000c2645007388 */ /* 0x000fe80000000800 */
[----:B------:R0:W-:Y:S04]  /*81d0*/  STS [R69+0x80], R28 ;  /* 0x0000801c45007388 */ /* 0x0001e80000000800 */
[----:B------:R1:W-:Y:S04]  /*81e0*/  STS [R69+0x84], R26 ;  /* 0x0000841a45007388 */ /* 0x0003e80000000800 */
[----:B------:R-:W-:Y:S04]  /*81f0*/  STS [R69+0x88], R6 ;  /* 0x0000880645007388 */ /* 0x000fe80000000800 */
[----:B------:R-:W-:Y:S01]  /*8200*/  STS [R69+0x8c], R4 ;  /* 0x00008c0445007388 */ /* 0x000fe20000000800 */
[----:B------:R-:W-:Y:S01]  /*8210*/  BAR.SYNC.DEFER_BLOCKING 0x0 ;  /* 0x0000000000007b1d */ /* 0x000fe20000010000 */
[----:B0-----:R-:W-:-:S04]  /*8220*/  IADD3 R28, P0, R36, UR4, RZ ;  /* 0x00000004241c7c10 */ /* 0x001fc8000ff1e0ff */
[----:B------:R-:W-:Y:S02]  /*8230*/  IADD3.X R29, R37, UR5, RZ, P0, !PT ;  /* 0x00000005251d7c10 */ /* 0x000fe400087fe4ff */
[----:B-1----:R-:W-:-:S04]  /*8240*/  IADD3 R26, P0, R36, UR14, RZ ;  /* 0x0000000e241a7c10 */ /* 0x002fc8000ff1e0ff */
[C---:B------:R-:W-:Y:S02]  /*8250*/  IADD3.X R27, R37.reuse, UR12, RZ, P0, !PT ;  /* 0x0000000c251b7c10 */ /* 0x040fe400087fe4ff */
[C---:B------:R-:W-:Y:S01]  /*8260*/  IADD3 R30, P0, R36.reuse, UR11, RZ ;  /* 0x0000000b241e7c10 */ /* 0x040fe2000ff1e0ff */
[----:B------:R-:W0:Y:S03]  /*8270*/  LDS R3, [R65+UR15] ;  /* 0x0000000f41037984 */ /* 0x000e260008000800 */
[C---:B------:R-:W-:Y:S02]  /*8280*/  IADD3.X R31, R37.reuse, UR10, RZ, P0, !PT ;  /* 0x0000000a251f7c10 */ /* 0x040fe400087fe4ff */
[----:B------:R-:W-:Y:S01]  /*8290*/  IADD3 R34, P0, R36, UR9, RZ ;  /* 0x0000000924227c10 */ /* 0x000fe2000ff1e0ff */
[----:B------:R-:W1:Y:S03]  /*82a0*/  LDS R2, [R65+UR15+0x80] ;  /* 0x0000800f41027984 */ /* 0x000e660008000800 */
[----:B------:R-:W-:Y:S01]  /*82b0*/  IADD3.X R35, R37, UR8, RZ, P0, !PT ;  /* 0x0000000825237c10 */ /* 0x000fe200087fe4ff */
[----:B------:R-:W2:Y:S01]  /*82c0*/  LDS R9, [R65+UR15+0x100] ;  /* 0x0001000f41097984 */ /* 0x000ea20008000800 */
[----:B------:R-:W-:-:S03]  /*82d0*/  IADD3 R36, P0, R32, UR4, RZ ;  /* 0x0000000420247c10 */ /* 0x000fc6000ff1e0ff */
[----:B------:R-:W3:Y:S01]  /*82e0*/  LDS R7, [R65+UR15+0x180] ;  /* 0x0001800f41077984 */ /* 0x000ee20008000800 */
[----:B------:R-:W-:-:S03]  /*82f0*/  IADD3.X R37, R33, UR5, RZ, P0, !PT ;  /* 0x0000000521257c10 */ /* 0x000fc600087fe4ff */
[----:B------:R-:W4:Y:S04]  /*8300*/  LDS R5, [R65+UR15+0x488] ;  /* 0x0004880f41057984 */ /* 0x000f280008000800 */
[----:B------:R-:W5:Y:S04]  /*8310*/  LDS R4, [R65+UR15+0x508] ;  /* 0x0005080f41047984 */ /* 0x000f680008000800 */
[----:B------:R-:W5:Y:S01]  /*8320*/  LDS R6, [R65+UR15+0x588] ;  /* 0x0005880f41067984 */ /* 0x000f620008000800 */
[----:B0-----:R-:W-:Y:S01]  /*8330*/  FMUL R3, R3, UR13 ;  /* 0x0000000d03037c20 */ /* 0x001fe20008400000 */
[----:B-1----:R-:W-:-:S04]  /*8340*/  FMUL R2, R2, UR13 ;  /* 0x0000000d02027c20 */ /* 0x002fc80008400000 */
[----:B------:R0:W-:Y:S01]  /*8350*/  @P6 STG.E desc[UR20][R28.64], R3 ;  /* 0x000000031c006986 */ /* 0x0001e2000c101914 */
[C---:B------:R-:W-:Y:S01]  /*8360*/  ISETP.LT.AND P6, PT, R0.reuse, UR16, P4 ;  /* 0x0000001000007c0c */ /* 0x040fe2000a7c1270 */
        /* <DEDUP_REMOVED lines=9> */
[----:B0-----:R-:W-:Y:S01]  /*8400*/  VIADD R3, R68, 0xb ;  /* 0x0000000b44037836 */ /* 0x001fe20000000000 */
[----:B-1----:R-:W-:-:S04]  /*8410*/  IADD3 R26, P0, R32, UR14, RZ ;  /* 0x0000000e201a7c10 */ /* 0x002fc8000ff1e0ff */
[C---:B------:R-:W-:Y:S02]  /*8420*/  ISETP.LT.AND P6, PT, R3.reuse, UR16, P2 ;  /* 0x0000001003007c0c */ /* 0x040fe400097c1270 */
[----:B------:R-:W-:Y:S02]  /*8430*/  ISETP.LT.AND P1, PT, R3, UR16, P3 ;  /* 0x0000001003007c0c */ /* 0x000fe40009f21270 */
[----:B------:R-:W-:Y:S02]  /*8440*/  IADD3.X R27, R33, UR12, RZ, P0, !PT ;  /* 0x0000000c211b7c10 */ /* 0x000fe400087fe4ff */
[----:B------:R-:W-:Y:S01]  /*8450*/  IADD3 R2, P0, R32, UR11, RZ ;  /* 0x0000000b20027c10 */ /* 0x000fe2000ff1e0ff */
[----:B---3--:R-:W-:-:S06]  /*8460*/  FMUL R7, R6, UR13 ;  /* 0x0000000d06077c20 */ /* 0x008fcc0008400000 */
[----:B------:R-:W-:Y:S01]  /*8470*/  @P6 STG.E desc[UR20][R36.64], R5 ;  /* 0x0000000524006986 */ /* 0x000fe2000c101914 */
[C---:B------:R-:W-:Y:S01]  /*8480*/  ISETP.LT.AND P6, PT, R3.reuse, UR16, P4 ;  /* 0x0000001003007c0c */ /* 0x040fe2000a7c1270 */
[----:B--2---:R-:W-:Y:S02]  /*8490*/  FMUL R0, R0, UR13 ;  /* 0x0000000d00007c20 */ /* 0x004fe40008400000 */
[----:B------:R-:W-:Y:S01]  /*84a0*/  @P1 STG.E desc[UR20][R26.64], R4 ;  /* 0x000000041a001986 */ /* 0x000fe2000c101914 */
[----:B------:R-:W-:Y:S02]  /*84b0*/  ISETP.LT.AND P1, PT, R3, UR16, P5 ;  /* 0x0000001003007c0c */ /* 0x000fe4000af21270 */
[----:B------:R-:W-:Y:S02]  /*84c0*/  IADD3.X R3, R33, UR10, RZ, P0, !PT ;  /* 0x0000000a21037c10 */ /* 0x000fe400087fe4ff */
[----:B------:R-:W-:-:S04]  /*84d0*/  IADD3 R30, P0, R32, UR9, RZ ;  /* 0x00000009201e7c10 */ /* 0x000fc8000ff1e0ff */
[----:B------:R-:W-:Y:S01]  /*84e0*/  IADD3.X R31, R33, UR8, RZ, P0, !PT ;  /* 0x00000008211f7c10 */ /* 0x000fe200087fe4ff */
[----:B------:R0:W-:Y:S04]  /*84f0*/  @P6 STG.E desc[UR20][R2.64], R7 ;  /* 0x0000000702006986 */ /* 0x0001e8000c101914 */
[----:B------:R-:W-:Y:S01]  /*8500*/  @P1 STG.E desc[UR20][R30.64], R0 ;  /* 0x000000001e001986 */ /* 0x000fe2000c101914 */
[----:B------:R-:W-:Y:S08]  /*8510*/  BAR.SYNC.DEFER_BLOCKING 0x0 ;  /* 0x0000000000007b1d */ /* 0x000ff00000010000 */
[----:B0-----:R-:W0:Y:S01]  /*8520*/  LDC.64 R2, c[0x0][0x308] ;  /* 0x0000c200ff027b82 */ /* 0x001e220000000a00 */
[----:B------:R-:W-:Y:S04]  /*8530*/  STS [R69], R55 ;  /* 0x0000003745007388 */ /* 0x000fe80000000800 */
[----:B------:R-:W-:Y:S04]  /*8540*/  STS [R69+0x4], R53 ;  /* 0x0000043545007388 */ /* 0x000fe80000000800 */
[----:B------:R-:W-:Y:S04]  /*8550*/  STS [R69+0x8], R43 ;  /* 0x0000082b45007388 */ /* 0x000fe80000000800 */
[----:B------:R-:W-:Y:S04]  /*8560*/  STS [R69+0xc], R41 ;  /* 0x00000c2945007388 */ /* 0x000fe80000000800 */
[----:B------:R-:W-:Y:S01]  /*8570*/  STS [R69+0x80], R23 ;  /* 0x0000801745007388 */ /* 0x000fe20000000800 */
[----:B0-----:R-:W-:-:S03]  /*8580*/  IADD3 R27, P1, R2, UR4, RZ ;  /* 0x00000004021b7c10 */ /* 0x001fc6000ff3e0ff */
[----:B------:R-:W-:Y:S01]  /*8590*/  STS [R69+0x84], R21 ;  /* 0x0000841545007388 */ /* 0x000fe20000000800 */
[----:B------:R-:W-:Y:S01]  /*85a0*/  VIADD R2, R68, 0x10 ;  /* 0x0000001044027836 */ /* 0x000fe20000000000 */
[----:B------:R-:W-:Y:S02]  /*85b0*/  IADD3 R26, P0, R27, R28, RZ ;  /* 0x0000001c1b1a7210 */ /* 0x000fe40007f1e0ff */
[----:B------:R-:W-:Y:S02]  /*85c0*/  STS [R69+0x88], R11 ;  /* 0x0000880b45007388 */ /* 0x000fe40000000800 */
[C---:B------:R-:W-:Y:S02]  /*85d0*/  ISETP.LT.AND P6, PT, R2.reuse, UR16, P2 ;  /* 0x0000001002007c0c */ /* 0x040fe400097c1270 */
[----:B------:R-:W-:Y:S01]  /*85e0*/  STS [R69+0x8c], R8 ;  /* 0x00008c0845007388 */ /* 0x000fe20000000800 */
[----:B------:R-:W-:Y:S01]  /*85f0*/  IADD3.X R27, R29, UR5, R3, P0, P1 ;  /* 0x000000051d1b7c10 */ /* 0x000fe200087e2403 */
[----:B------:R-:W-:Y:S01]  /*8600*/  BAR.SYNC.DEFER_BLOCKING 0x0 ;  /* 0x0000000000007b1d */ /* 0x000fe20000010000 */
[----:B------:R-:W-:-:S02]  /*8610*/  ISETP.LT.AND P0, PT, R2, UR16, P3 ;  /* 0x0000001002007c0c */ /* 0x000fc40009f01270 */
[----:B------:R-:W-:-:S03]  /*8620*/  ISETP.LT.AND P1, PT, R2, UR16, P4 ;  /* 0x0000001002007c0c */ /* 0x000fc6000a721270 */
        /* <DEDUP_REMOVED lines=9> */
[----:B-1----:R-:W-:-:S04]  /*86c0*/  FMUL R6, R6, UR13 ;  /* 0x0000000d06067c20 */ /* 0x002fc80008400000 */
[----:B------:R0:W-:Y:S01]  /*86d0*/  @P6 STG.E desc[UR20][R26.64], R7 ;  /* 0x000000071a006986 */ /* 0x0001e2000c101914 */
[----:B------:R-:W-:Y:S01]  /*86e0*/  ISETP.LT.AND P6, PT, R2, UR16, P5 ;  /* 0x0000001002007c0c */ /* 0x000fe2000afc1270 */
[----:B------:R-:W-:Y:S02]  /*86f0*/  VIADD R2, R68, 0x18 ;  /* 0x0000001844027836 */ /* 0x000fe40000000000 */
[----:B--2---:R-:W-:Y:S01]  /*8700*/  FMUL R11, R5, UR13 ;  /* 0x0000000d050b7c20 */ /* 0x004fe20008400000 */
[----:B------:R1:W-:Y:S02]  /*8710*/  @P0 STG.E desc[UR20][R26.64+0x80], R6 ;  /* 0x000080061a000986 */ /* 0x0003e4000c101914 */
[----:B------:R-:W-:Y:S01]  /*8720*/  ISETP.LT.AND P0, PT, R2, UR16, P2 ;  /* 0x0000001002007c0c */ /* 0x000fe20009701270 */
[----:B---3--:R-:W-:Y:S01]  /*8730*/  FMUL R4, R4, UR13 ;  /* 0x0000000d04047c20 */ /* 0x008fe20008400000 */
[----:B----4-:R-:W-:Y:S01]  /*8740*/  FMUL R5, R0, UR13 ;  /* 0x0000000d00057c20 */ /* 0x010fe20008400000 */
[----:B------:R-:W-:-:S02]  /*8750*/  VIADD R0, R68, 0x11 ;  /* 0x0000001144007836 */ /* 0x000fc40000000000 */
[----:B-----5:R-:W-:Y:S01]  /*8760*/  FMUL R8, R8, UR13 ;  /* 0x0000000d08087c20 */ /* 0x020fe20008400000 */
[----:B------:R-:W-:Y:S01]  /*8770*/  FMUL R9, R9, UR13 ;  /* 0x0000000d09097c20 */ /* 0x000fe20008400000 */
[----:B------:R-:W-:Y:S01]  /*8780*/  FMUL R3, R3, UR13 ;  /* 0x0000000d03037c20 */ /* 0x000fe20008400000 */
[----:B0-----:R-:W-:Y:S02]  /*8790*/  @P1 IMAD.MOV.U32 R7, RZ, RZ, R27 ;  /* 0x000000ffff071224 */ /* 0x001fe400078e001b */
[----:B-1----:R-:W-:-:S05]  /*87a0*/  @P1 IMAD.MOV.U32 R6, RZ, RZ, R26 ;  /* 0x000000ffff061224 */ /* 0x002fca00078e001a */
        /* <DEDUP_REMOVED lines=8> */
[----:B------:R1:W-:Y:S01]  /*8830*/  @P0 STG.E desc[UR20][R28.64], R5 ;  /* 0x000000051c000986 */ /* 0x0003e2000c101914 */
[----:B------:R-:W-:-:S09]  /*8840*/  ISETP.LT.AND P0, PT, R2, UR16, P5 ;  /* 0x0000001002007c0c */ /* 0x000fd2000af01270 */
[--C-:B0-----:R-:W-:Y:S02]  /*8850*/  @P6 IMAD.MOV.U32 R4, RZ, RZ, R28.reuse ;  /* 0x000000ffff046224 */ /* 0x101fe400078e001c */
[----:B------:R-:W-:Y:S02]  /*8860*/  @P1 IMAD.MOV.U32 R6, RZ, RZ, R28 ;  /* 0x000000ffff061224 */ /* 0x000fe400078e001c */
[--C-:B-1----:R-:W-:Y:S02]  /*8870*/  @P6 IMAD.MOV.U32 R5, RZ, RZ, R29.reuse ;  /* 0x000000ffff056224 */ /* 0x102fe400078e001d */
[----:B------:R-:W-:-:S03]  /*8880*/  @P1 IMAD.MOV.U32 R7, RZ, RZ, R29 ;  /* 0x000000ffff071224 */ /* 0x000fc600078e001d */
[----:B------:R0:W-:Y:S01]  /*8890*/  @P6 STG.E desc[UR20][R4.64+0x80], R8 ;  /* 0x0000800804006986 */ /* 0x0001e2000c101914 */
[----:B------:R-:W-:-:S03]  /*88a0*/  ISETP.LT.AND P6, PT, R0, UR16, P2 ;  /* 0x0000001000007c0c */ /* 0x000fc600097c1270 */
[----:B------:R-:W-:Y:S01]  /*88b0*/  @P1 STG.E desc[UR20][R6.64+0x100], R9 ;  /* 0x0001000906001986 */ /* 0x000fe2000c101914 */
[----:B------:R-:W-:Y:S01]  /*88c0*/  ISETP.LT.AND P1, PT, R0, UR16, P3 ;  /* 0x0000001000007c0c */ /* 0x000fe20009f21270 */
[----:B0-----:R-:W-:Y:S02]  /*88d0*/  @P0 IMAD.MOV.U32 R4, RZ, RZ, R28 ;  /* 0x000000ffff040224 */ /* 0x001fe400078e001c */
[----:B------:R-:W-:-:S05]  /*88e0*/  @P0 IMAD.MOV.U32 R5, RZ, RZ, R29 ;  /* 0x000000ffff050224 */ /* 0x000fca00078e001d */
[----:B------:R-:W-:Y:S01]  /*88f0*/  @P0 STG.E desc[UR20][R4.64+0x180], R3 ;  /* 0x0001800304000986 */ /* 0x000fe2000c101914 */
[----:B------:R-:W-:Y:S06]  /*8900*/  BAR.SYNC.DEFER_BLOCKING 0x0 ;  /* 0x0000000000007b1d */ /* 0x000fec0000010000 */
[----:B------:R-:W-:Y:S04]  /*8910*/  STS [R69], R56 ;  /* 0x0000003845007388 */ /* 0x000fe80000000800 */
[----:B------:R-:W-:Y:S04]  /*8920*/  STS [R69+0x4], R54 ;  /* 0x0000043645007388 */ /* 0x000fe80000000800 */
        /* <DEDUP_REMOVED lines=9> */
[----:B------:R-:W-:-:S04]  /*89c0*/  IADD3 R8, P0, R26, UR14, RZ ;  /* 0x0000000e1a087c10 */ /* 0x000fc8000ff1e0ff */
[C---:B------:R-:W-:Y:S02]  /*89d0*/  IADD3.X R9, R27.reuse, UR12, RZ, P0, !PT ;  /* 0x0000000c1b097c10 */ /* 0x040fe400087fe4ff */
[C---:B-1----:R-:W-:Y:S01]  /*89e0*/  IADD3 R22, P0, R26.reuse, UR11, RZ ;  /* 0x0000000b1a167c10 */ /* 0x042fe2000ff1e0ff */
        /* <DEDUP_REMOVED lines=22> */
[----:B------:R3:W-:Y:S01]  /*8b50*/  @P6 STG.E desc[UR20][R22.64], R7 ;  /* 0x0000000716006986 */ /* 0x0007e2000c101914 */
[----:B-----5:R-:W-:-:S03]  /*8b60*/  FMUL R4, R4, UR13 ;  /* 0x0000000d04047c20 */ /* 0x020fc60008400000 */
[----:B------:R-:W-:Y:S01]  /*8b70*/  @P1 STG.E desc[UR20][R26.64], R6 ;  /* 0x000000061a001986 */ /* 0x000fe2000c101914 */
        /* <DEDUP_REMOVED lines=10> */
[----:B------:R0:W-:Y:S01]  /*8c20*/  @P1 STG.E desc[UR20][R8.64], R4 ;  /* 0x0000000408001986 */ /* 0x0001e2000c101914 */
[----:B------:R-:W-:Y:S02]  /*8c30*/  ISETP.LT.AND P1, PT, R3, UR16, P5 ;  /* 0x0000001003007c0c */ /* 0x000fe4000af21270 */
[----:B------:R-:W-:Y:S02]  /*8c40*/  IADD3.X R3, R29, UR10, RZ, P0, !PT ;  /* 0x0000000a1d037c10 */ /* 0x000fe400087fe4ff */
[----:B------:R-:W-:-:S04]  /*8c50*/  IADD3 R22, P0, R28, UR9, RZ ;  /* 0x000000091c167c10 */ /* 0x000fc8000ff1e0ff */
[----:B------:R-:W-:Y:S01]  /*8c60*/  IADD3.X R23, R29, UR8, RZ, P0, !PT ;  /* 0x000000081d177c10 */ /* 0x000fe200087fe4ff */
[----:B------:R-:W-:Y:S01]  /*8c70*/  @P6 STG.E desc[UR20][R2.64], R7 ;  /* 0x0000000702006986 */ /* 0x000fe2000c101914 */
[----:B------:R-:W-:-:S03]  /*8c80*/  IADD3 R10, P0, R24, UR4, RZ ;  /* 0x00000004180a7c10 */ /* 0x000fc6000ff1e0ff */
[----:B------:R1:W-:Y:S01]  /*8c90*/  @P1 STG.E desc[UR20][R22.64], R0 ;  /* 0x0000000016001986 */ /* 0x0003e2000c101914 */
[----:B------:R-:W-:Y:S01]  /*8ca0*/  IADD3.X R11, R25, UR5, RZ, P0, !PT ;  /* 0x00000005190b7c10 */ /* 0x000fe200087fe4ff */
[----:B------:R-:W-:Y:S01]  /*8cb0*/  BAR.SYNC.DEFER_BLOCKING 0x0 ;  /* 0x0000000000007b1d */ /* 0x000fe20000010000 */
[----:B0-----:R-:W-:-:S04]  /*8cc0*/  IADD3 R8, P0, R24, UR14, RZ ;  /* 0x0000000e18087c10 */ /* 0x001fc8000ff1e0ff */
[----:B------:R-:W-:Y:S01]  /*8cd0*/  IADD3.X R9, R25, UR12, RZ, P0, !PT ;  /* 0x0000000c19097c10 */ /* 0x000fe200087fe4ff */
[----:B-1----:R-:W-:Y:S01]  /*8ce0*/  VIADD R0, R68, 0x12 ;  /* 0x0000001244007836 */ /* 0x002fe20000000000 */
[----:B------:R-:W-:Y:S04]  /*8cf0*/  STS [R69], R51 ;  /* 0x0000003345007388 */ /* 0x000fe80000000800 */
[----:B------:R-:W-:Y:S01]  /*8d00*/  STS [R69+0x4], R48 ;  /* 0x0000043045007388 */ /* 0x000fe20000000800 */
[C---:B------:R-:W-:Y:S02]  /*8d10*/  ISETP.LT.AND P6, PT, R0.reuse, UR16, P2 ;  /* 0x0000001000007c0c */ /* 0x040fe400097c1270 */
[----:B------:R-:W-:Y:S01]  /*8d20*/  ISETP.LT.AND P1, PT, R0, UR16, P3 ;  /* 0x0000001000007c0c */ /* 0x000fe20009f21270 */
[----:B------:R-:W-:Y:S04]  /*8d30*/  STS [R69+0x8], R49 ;  /* 0x0000083145007388 */ /* 0x000fe80000000800 */
[----:B------:R-:W-:Y:S04]  /*8d40*/  STS [R69+0xc], R45 ;  /* 0x00000c2d45007388 */ /* 0x000fe80000000800 */
[----:B------:R-:W-:Y:S04]  /*8d50*/  STS [R69+0x80], R19 ;  /* 0x0000801345007388 */ /* 0x000fe80000000800 */
[----:B------:R0:W-:Y:S04]  /*8d60*/  STS [R69+0x84], R16 ;  /* 0x0000841045007388 */ /* 0x0001e80000000800 */
[----:B------:R1:W-:Y:S04]  /*8d70*/  STS [R69+0x88], R17 ;  /* 0x0000881145007388 */ /* 0x0003e80000000800 */
[----:B------:R-:W-:Y:S01]  /*8d80*/  STS [R69+0x8c], R13 ;  /* 0x00008c0d45007388 */ /* 0x000fe20000000800 */
[----:B------:R-:W-:Y:S01]  /*8d90*/  BAR.SYNC.DEFER_BLOCKING 0x0 ;  /* 0x0000000000007b1d */ /* 0x000fe20000010000 */
[----:B0-----:R-:W-:-:S04]  /*8da0*/  IADD3 R16, P0, R24, UR11, RZ ;  /* 0x0000000b18107c10 */ /* 0x001fc8000ff1e0ff */
[----:B-1----:R-:W-:Y:S02]  /*8db0*/  IADD3.X R17, R25, UR10, RZ, P0, !PT ;  /* 0x0000000a19117c10 */ /* 0x002fe400087fe4ff */
[----:B------:R-:W-:-:S04]  /*8dc0*/  IADD3 R22, P0, R24, UR9, RZ ;  /* 0x0000000918167c10 */ /* 0x000fc8000ff1e0ff */
[----:B------:R-:W-:Y:S01]  /*8dd0*/  IADD3.X R23, R25, UR8, RZ, P0, !PT ;  /* 0x0000000819177c10 */ /* 0x000fe200087fe4ff */
[----:B------:R-:W0:Y:S01]  /*8de0*/  LDS R3, [R65+UR15] ;  /* 0x0000000f41037984 */ /* 0x000e220008000800 */
[----:B------:R-:W-:-:S03]  /*8df0*/  IADD3 R24, P0, R30, UR4, RZ ;  /* 0x000000041e187c10 */ /* 0x000fc6000ff1e0ff */
[----:B------:R-:W1:Y:S01]  /*8e00*/  LDS R2, [R65+UR15+0x80] ;  /* 0x0000800f41027984 */ /* 0x000e620008000800 */
[----:B------:R-:W-:-:S03]  /*8e10*/  IADD3.X R25, R31, UR5, RZ, P0, !PT ;  /* 0x000000051f197c10 */ /* 0x000fc600087fe4ff */
        /* <DEDUP_REMOVED lines=38> */
[----:B0-----:R-:W-:-:S05]  /*9080*/  VIADD R0, R68, 0x13 ;  /* 0x0000001344007836 */ /* 0x001fca0000000000 */
[----:B------:R-:W-:Y:S01]  /*9090*/  STS [R69], R52 ;  /* 0x0000003445007388 */ /* 0x000fe20000000800 */
[----:B------:R-:W-:-:S03]  /*90a0*/  VIADD R68, R68, 0x1b ;  /* 0x0000001b44447836 */ /* 0x000fc60000000000 */
[----:B------:R-:W-:Y:S01]  /*90b0*/  STS [R69+0x4], R50 ;  /* 0x0000043245007388 */ /* 0x000fe20000000800 */
[C---:B------:R-:W-:Y:S02]  /*90c0*/  ISETP.LT.AND P6, PT, R0.reuse, UR16, P2 ;  /* 0x0000001000007c0c */ /* 0x040fe400097c1270 */
[----:B------:R-:W-:Y:S01]  /*90d0*/  ISETP.LT.AND P1, PT, R0, UR16, P3 ;  /* 0x0000001000007c0c */ /* 0x000fe20009f21270 */
[----:B------:R-:W-:Y:S01]  /*90e0*/  STS [R69+0x8], R47 ;  /* 0x0000082f45007388 */ /* 0x000fe20000000800 */
[C---:B------:R-:W-:Y:S02]  /*90f0*/  ISETP.LT.AND P2, PT, R68.reuse, UR16, P2 ;  /* 0x0000001044007c0c */ /* 0x040fe40009741270 */
[----:B------:R-:W-:Y:S01]  /*9100*/  ISETP.LT.AND P3, PT, R68, UR16, P3 ;  /* 0x0000001044007c0c */ /* 0x000fe20009f61270 */
[----:B------:R-:W-:Y:S04]  /*9110*/  STS [R69+0xc], R46 ;  /* 0x00000c2e45007388 */ /* 0x000fe80000000800 */
[----:B------:R-:W-:Y:S04]  /*9120*/  STS [R69+0x80], R20 ;  /* 0x0000801445007388 */ /* 0x000fe80000000800 */
[----:B------:R-:W-:Y:S04]  /*9130*/  STS [R69+0x84], R18 ;  /* 0x0000841245007388 */ /* 0x000fe80000000800 */
[----:B------:R-:W-:Y:S04]  /*9140*/  STS [R69+0x88], R15 ;  /* 0x0000880f45007388 */ /* 0x000fe80000000800 */
[----:B------:R0:W-:Y:S01]  /*9150*/  STS [R69+0x8c], R14 ;  /* 0x00008c0e45007388 */ /* 0x0001e20000000800 */
[----:B------:R-:W-:Y:S01]  /*9160*/  BAR.SYNC.DEFER_BLOCKING 0x0 ;  /* 0x0000000000007b1d */ /* 0x000fe20000010000 */
[----:B0-----:R-:W-:-:S05]  /*9170*/  IADD3 R14, P0, R10, UR14, RZ ;  /* 0x0000000e0a0e7c10 */ /* 0x001fca000ff1e0ff */
[----:B------:R-:W0:Y:S01]  /*9180*/  LDS R2, [R65+UR15] ;  /* 0x0000000f41027984 */ /* 0x000e220008000800 */
[C---:B------:R-:W-:Y:S02]  /*9190*/  IADD3.X R15, R11.reuse, UR12, RZ, P0, !PT ;  /* 0x0000000c0b0f7c10 */ /* 0x040fe400087fe4ff */
[C---:B------:R-:W-:Y:S01]  /*91a0*/  IADD3 R18, P0, R10.reuse, UR11, RZ ;  /* 0x0000000b0a127c10 */ /* 0x040fe2000ff1e0ff */
[----:B------:R-:W1:Y:S03]  /*91b0*/  LDS R8, [R65+UR15+0x80] ;  /* 0x0000800f41087984 */ /* 0x000e660008000800 */
[----:B------:R-:W-:Y:S01]  /*91c0*/  IADD3.X R19, R11, UR10, RZ, P0, !PT ;  /* 0x0000000a0b137c10 */ /* 0x000fe200087fe4ff */
[----:B------:R-:W2:Y:S01]  /*91d0*/  LDS R7, [R65+UR15+0x100] ;  /* 0x0001000f41077984 */ /* 0x000ea20008000800 */
[----:B------:R-:W-:-:S03]  /*91e0*/  IADD3 R10, P0, R10, UR9, RZ ;  /* 0x000000090a0a7c10 */ /* 0x000fc6000ff1e0ff */
[----:B------:R-:W-:Y:S01]  /*91f0*/  LDS R6, [R65+UR15+0x180] ;  /* 0x0001800f41067984 */ /* 0x000fe20008000800 */
[----:B------:R-:W-:Y:S02]  /*9200*/  IADD3.X R11, R11, UR8, RZ, P0, !PT ;  /* 0x000000080b0b7c10 */ /* 0x000fe400087fe4ff */
[----:B------:R-:W-:Y:S01]  /*9210*/  IADD3 R20, P0, R24, UR4, RZ ;  /* 0x0000000418147c10 */ /* 0x000fe2000ff1e0ff */
[----:B------:R-:W3:Y:S03]  /*9220*/  LDS R5, [R65+UR15+0x488] ;  /* 0x0004880f41057984 */ /* 0x000ee60008000800 */
[----:B------:R-:W-:Y:S01]  /*9230*/  IADD3.X R21, R25, UR5, RZ, P0, !PT ;  /* 0x0000000519157c10 */ /* 0x000fe200087fe4ff */
[----:B------:R-:W-:Y:S04]  /*9240*/  LDS R4, [R65+UR15+0x508] ;  /* 0x0005080f41047984 */ /* 0x000fe80008000800 */
[----:B------:R-:W4:Y:S04]  /*9250*/  LDS R3, [R65+UR15+0x588] ;  /* 0x0005880f41037984 */ /* 0x000f280008000800 */
[----:B------:R-:W5:Y:S01]  /*9260*/  LDS R9, [R65+UR15+0x608] ;  /* 0x0006080f41097984 */ /* 0x000f620008000800 */
[----:B0-----:R-:W-:Y:S01]  /*9270*/  FMUL R2, R2, UR13 ;  /* 0x0000000d02027c20 */ /* 0x001fe20008400000 */
[----:B-1----:R-:W-:-:S04]  /*9280*/  FMUL R17, R8, UR13 ;  /* 0x0000000d08117c20 */ /* 0x002fc80008400000 */
[----:B------:R0:W-:Y:S01]  /*9290*/  @P6 STG.E desc[UR20][R12.64], R2 ;  /* 0x000000020c006986 */ /* 0x0001e2000c101914 */
[C---:B------:R-:W-:Y:S01]  /*92a0*/  ISETP.LT.AND P6, PT, R0.reuse, UR16, P4 ;  /* 0x0000001000007c0c */ /* 0x040fe2000a7c1270 */
[----:B--2---:R-:W-:Y:S02]  /*92b0*/  FMUL R7, R7, UR13 ;  /* 0x0000000d07077c20 */ /* 0x004fe40008400000 */
[----:B------:R1:W-:Y:S01]  /*92c0*/  @P1 STG.E desc[UR20][R14.64], R17 ;  /* 0x000000110e001986 */ /* 0x0003e2000c101914 */
[----:B------:R-:W-:Y:S02]  /*92d0*/  ISETP.LT.AND P1, PT, R0, UR16, P5 ;  /* 0x0000001000007c0c */ /* 0x000fe4000af21270 */
[C---:B------:R-:W-:Y:S02]  /*92e0*/  ISETP.LT.AND P4, PT, R68.reuse, UR16, P4 ;  /* 0x0000001044007c0c */ /* 0x040fe4000a781270 */
[----:B------:R-:W-:Y:S01]  /*92f0*/  ISETP.LT.AND P5, PT, R68, UR16, P5 ;  /* 0x0000001044007c0c */ /* 0x000fe2000afa1270 */
[----:B---3--:R-:W-:-:S04]  /*9300*/  FMUL R5, R5, UR13 ;  /* 0x0000000d05057c20 */ /* 0x008fc80008400000 */
[----:B------:R2:W-:Y:S01]  /*9310*/  @P6 STG.E desc[UR20][R18.64], R7 ;  /* 0x0000000712006986 */ /* 0x0005e2000c101914 */
[----:B----4-:R-:W-:Y:S01]  /*9320*/  FMUL R3, R3, UR13 ;  /* 0x0000000d03037c20 */ /* 0x010fe20008400000 */
[----:B-----5:R-:W-:Y:S01]  /*9330*/  FMUL R9, R9, UR13 ;  /* 0x0000000d09097c20 */ /* 0x020fe20008400000 */
[----:B0-----:R-:W-:Y:S01]  /*9340*/  FMUL R13, R6, UR13 ;  /* 0x0000000d060d7c20 */ /* 0x001fe20008400000 */
[----:B------:R-:W-:Y:S01]  /*9350*/  IADD3 R6, P0, R24, UR11, RZ ;  /* 0x0000000b18067c10 */ /* 0x000fe2000ff1e0ff */
[----:B-1----:R-:W-:-:S03]  /*9360*/  FMUL R17, R4, UR13 ;  /* 0x0000000d04117c20 */ /* 0x002fc60008400000 */
[----:B------:R0:W-:Y:S01]  /*9370*/  @P1 STG.E desc[UR20][R10.64], R13 ;  /* 0x0000000d0a001986 */ /* 0x0001e2000c101914 */
[----:B------:R-:W-:-:S03]  /*9380*/  IADD3 R14, P1, R24, UR14, RZ ;  /* 0x0000000e180e7c10 */ /* 0x000fc6000ff3e0ff */
[----:B------:R0:W-:Y:S01]  /*9390*/  @P2 STG.E desc[UR20][R20.64], R5 ;  /* 0x0000000514002986 */ /* 0x0001e2000c101914 */
[C---:B------:R-:W-:Y:S02]  /*93a0*/  IADD3.X R15, R25.reuse, UR12, RZ, P1, !PT ;  /* 0x0000000c190f7c10 */ /* 0x040fe40008ffe4ff */
[----:B--2---:R-:W-:-:S03]  /*93b0*/  IADD3.X R7, R25, UR10, RZ, P0, !PT ;  /* 0x0000000a19077c10 */ /* 0x004fc600087fe4ff */
[----:B------:R0:W-:Y:S01]  /*93c0*/  @P3 STG.E desc[UR20][R14.64], R17 ;  /* 0x000000110e003986 */ /* 0x0001e2000c101914 */
[----:B------:R-:W-:-:S03]  /*93d0*/  IADD3 R18, P0, R24, UR9, RZ ;  /* 0x0000000918127c10 */ /* 0x000fc6000ff1e0ff */
[----:B------:R0:W-:Y:S01]  /*93e0*/  @P4 STG.E desc[UR20][R6.64], R3 ;  /* 0x0000000306004986 */ /* 0x0001e2000c101914 */
[----:B------:R-:W-:Y:S01]  /*93f0*/  IADD3.X R19, R25, UR8, RZ, P0, !PT ;  /* 0x0000000819137c10 */ /* 0x000fe200087fe4ff */
[----:B------:R-:W-:Y:S08]  /*9400*/  @!P5 EXIT ;  /* 0x000000000000d94d */ /* 0x000ff00003800000 */
[----:B------:R-:W-:Y:S01]  /*9410*/  STG.E desc[UR20][R18.64], R9 ;  /* 0x0000000912007986 */ /* 0x000fe2000c101914 */
[----:B------:R-:W-:Y:S05]  /*9420*/  EXIT ;  /* 0x000000000000794d */ /* 0x000fea0003800000 */
.L_x_9:
[----:B------:R-:W-:-:S00]  /*9430*/  BRA `(.L_x_9) ;  /* 0xfffffffc00fc7947 */ /* 0x000fc0000383ffff */
[----:B------:R-:W-:-:S00]  /*9440*/  NOP ;  /* 0x0000000000007918 */ /* 0x000fc00000000000 */
        /* <DEDUP_REMOVED lines=11> */
.L_x_19:


//--------------------- .text._Z20ReferenceGemm_kerneliiifPKfiS0_ifPfi --------------------------
	.section	.text._Z20ReferenceGemm_kerneliiifPKfiS0_ifPfi,"ax",@progbits
	.align	128
        .global         _Z20ReferenceGemm_kerneliiifPKfiS0_ifPfi
        .type           _Z20ReferenceGemm_kerneliiifPKfiS0_ifPfi,@function
        .size           _Z20ReferenceGemm_kerneliiifPKfiS0_ifPfi,(.L_x_20 - _Z20ReferenceGemm_kerneliiifPKfiS0_ifPfi)
        .other          _Z20ReferenceGemm_kerneliiifPKfiS0_ifPfi,@"STO_CUDA_ENTRY STV_DEFAULT"
_Z20ReferenceGemm_kerneliiifPKfiS0_ifPfi:
.text._Z20ReferenceGemm_kerneliiifPKfiS0_ifPfi:
[----:B------:R-:W-:Y:S01]  /*0000*/  LDC R1, c[0x0][0x28] ;  /* 0x00000a00ff017b82 */ /* 0x000fe20000000800 */
[----:B------:R-:W0:Y:S01]  /*0010*/  S2R R3, SR_CTAID.Y ;  /* 0x0000000000037919 */ /* 0x000e220000002600 */
[----:B------:R-:W-:Y:S01]  /*0020*/  ULDC UR4, c[0x0][0x0] ;  /* 0x0000000000047ab9 */ /* 0x000fe20000000800 */
[----:B------:R-:W-:Y:S01]  /*0030*/  ULDC UR5, c[0x0][0x4] ;  /* 0x0000010000057ab9 */ /* 0x000fe20000000800 */
[----:B------:R-:W-:Y:S01]  /*0040*/  ULDC.64 UR6, c[0x0][0x210] ;  /* 0x0000840000067ab9 */ /* 0x000fe20000000a00 */
[----:B------:R-:W0:Y:S01]  /*0050*/  S2R R2, SR_TID.Y ;  /* 0x0000000000027919 */ /* 0x000e220000002200 */
[----:B------:R-:W1:Y:S01]  /*0060*/  S2R R0, SR_CTAID.X ;  /* 0x0000000000007919 */ /* 0x000e620000002500 */
[----:B------:R-:W1:Y:S01]  /*0070*/  S2R R5, SR_TID.X ;  /* 0x0000000000057919 */ /* 0x000e620000002100 */
[----:B0-----:R-:W-:-:S05]  /*0080*/  IMAD R3, R3, UR5, R2 ;  /* 0x0000000503037c24 */ /* 0x001fca000f8e0202 */
[----:B------:R-:W-:Y:S01]  /*0090*/  ISETP.GE.AND P0, PT, R3, UR7, PT ;  /* 0x0000000703007c0c */ /* 0x000fe2000bf06270 */
[----:B-1----:R-:W-:-:S05]  /*00a0*/  IMAD R0, R0, UR4, R5 ;  /* 0x0000000400007c24 */ /* 0x002fca000f8e0205 */
[----:B------:R-:W-:-:S13]  /*00b0*/  ISETP.GE.OR P0, PT, R0, UR6, P0 ;  /* 0x0000000600007c0c */ /* 0x000fda0008706670 */
[----:B------:R-:W-:Y:S05]  /*00c0*/  @P0 EXIT ;  /* 0x000000000000094d */ /* 0x000fea0003800000 */
[----:B------:R-:W0:Y:S01]  /*00d0*/  LDC R5, c[0x0][0x218] ;  /* 0x00008600ff057b82 */ /* 0x000e220000000800 */
[----:B------:R-:W-:Y:S01]  /*00e0*/  ULDC.64 UR6, c[0x0][0x208] ;  /* 0x0000820000067ab9 */ /* 0x000fe20000000a00 */
[----:B------:R-:W-:Y:S01]  /*00f0*/  HFMA2.MMA R14, -RZ, RZ, 0, 0 ;  /* 0x00000000ff0e7435 */ /* 0x000fe200000001ff */
[----:B0-----:R-:W-:-:S13]  /*0100*/  ISETP.GE.AND P0, PT, R5, 0x1, PT ;  /* 0x000000010500780c */ /* 0x001fda0003f06270 */
[----:B------:R-:W-:Y:S05]  /*0110*/  @!P0 BRA `(.L_x_10) ;  /* 0x0000000800d48947 */ /* 0x000fea0003800000 */
[C---:B------:R-:W-:Y:S01]  /*0120*/  IADD3 R2, R5.reuse, -0x1, RZ ;  /* 0xffffffff05027810 */ /* 0x040fe20007ffe0ff */
[----:B------:R-:W-:Y:S01]  /*0130*/  UMOV UR4, URZ ;  /* 0x0000003f00047c82 */ /* 0x000fe20008000000 */
[----:B------:R-:W-:Y:S02]  /*0140*/  MOV R14, RZ ;  /* 0x000000ff000e7202 */ /* 0x000fe40000000f00 */
[----:B------:R-:W-:Y:S02]  /*0150*/  ISETP.GE.U32.AND P0, PT, R2, 0x3, PT ;  /* 0x000000030200780c */ /* 0x000fe40003f06070 */
[----:B------:R-:W-:-:S11]  /*0160*/  LOP3.LUT R2, R5, 0x3, RZ, 0xc0, !PT ;  /* 0x0000000305027812 */ /* 0x000fd600078ec0ff */
[----:B------:R-:W-:Y:S05]  /*0170*/  @!P0 BRA `(.L_x_11) ;  /* 0x0000000800688947 */ /* 0x000fea0003800000 */
[----:B------:R-:W0:Y:S01]  /*0180*/  LDC.64 R12, c[0x0][0x230] ;  /* 0x00008c00ff0c7b82 */ /* 0x000e220000000a00 */
[----:B------:R-:W-:Y:S01]  /*0190*/  IADD3 R4, -R2, R5, RZ ;  /* 0x0000000502047210 */ /* 0x000fe20007ffe1ff */
[----:B------:R-:W-:Y:S01]  /*01a0*/  ULDC UR4, c[0x0][0x238] ;  /* 0x00008e0000047ab9 */ /* 0x000fe20000000800 */
[----:B------:R-:W-:Y:S01]  /*01b0*/  MOV R14, RZ ;  /* 0x000000ff000e7202 */ /* 0x000fe20000000f00 */
[----:B------:R-:W-:Y:S01]  /*01c0*/  IMAD R5, R3, UR4, RZ ;  /* 0x0000000403057c24 */ /* 0x000fe2000f8e02ff */
[----:B------:R-:W-:Y:S01]  /*01d0*/  ISETP.GT.AND P0, PT, R4, RZ, PT ;  /* 0x000000ff0400720c */ /* 0x000fe20003f04270 */
[----:B------:R-:W-:Y:S02]  /*01e0*/  UMOV UR4, URZ ;  /* 0x0000003f00047c82 */ /* 0x000fe40008000000 */
[----:B------:R-:W1:Y:S01]  /*01f0*/  LDC.64 R18, c[0x0][0x220] ;  /* 0x00008800ff127b82 */ /* 0x000e620000000a00 */
[----:B0-----:R-:W-:-:S04]  /*0200*/  IMAD.WIDE R12, R5, 0x4, R12 ;  /* 0x00000004050c7825 */ /* 0x001fc800078e020c */
[----:B-1----:R-:W-:-:S05]  /*0210*/  IMAD.WIDE R18, R0, 0x4, R18 ;  /* 0x0000000400127825 */ /* 0x002fca00078e0212 */
[----:B------:R-:W-:Y:S05]  /*0220*/  @!P0 BRA `(.L_x_12) ;  /* 0x0000000400d88947 */ /* 0x000fea0003800000 */
[----:B------:R-:W-:Y:S02]  /*0230*/  ISETP.GT.AND P1, PT, R4, 0xc, PT ;  /* 0x0000000c0400780c */ /* 0x000fe40003f24270 */
[----:B------:R-:W-:-:S11]  /*0240*/  PLOP3.LUT P0, PT, PT, PT, PT, 0x80, 0x0 ;  /* 0x000000000000781c */ /* 0x000fd60003f0f070 */
[----:B------:R-:W-:Y:S05]  /*0250*/  @!P1 BRA `(.L_x_13) ;  /* 0x0000000400249947 */ /* 0x000fea0003800000 */
[----:B------:R-:W-:-:S13]  /*0260*/  PLOP3.LUT P0, PT, PT, PT, PT, 0x8, 0x0 ;  /* 0x000000000000781c */ /* 0x000fda0003f0e170 */
.L_x_14:
[----:B------:R-:W0:Y:S01]  /*0270*/  LDC R5, c[0x0][0x228] ;  /* 0x00008a00ff057b82 */ /* 0x000e220000000800 */
[----:B------:R-:W2:Y:S04]  /*0280*/  LDG.E R29, desc[UR6][R12.64] ;  /* 0x000000060c1d7981 */ /* 0x000ea8000c1e1900 */
[----:B------:R-:W2:Y:S04]  /*0290*/  LDG.E R15, desc[UR6][R18.64] ;  /* 0x00000006120f7981 */ /* 0x000ea8000c1e1900 */
[----:B------:R-:W3:Y:S04]  /*02a0*/  LDG.E R16, desc[UR6][R12.64+0x4] ;  /* 0x000004060c107981 */ /* 0x000ee8000c1e1900 */
[----:B------:R-:W4:Y:S04]  /*02b0*/  LDG.E R6, desc[UR6][R12.64+0x8] ;  /* 0x000008060c067981 */ /* 0x000f28000c1e1900 */
[----:B------:R-:W5:Y:S04]  /*02c0*/  LDG.E R8, desc[UR6][R12.64+0xc] ;  /* 0x00000c060c087981 */ /* 0x000f68000c1e1900 */
[----:B------:R-:W5:Y:S01]  /*02d0*/  LDG.E R10, desc[UR6][R12.64+0x10] ;  /* 0x000010060c0a7981 */ /* 0x000f62000c1e1900 */
[----:B0-----:R-:W-:-:S03]  /*02e0*/  IMAD.WIDE R24, R5, 0x4, R18 ;  /* 0x0000000405187825 */ /* 0x001fc600078e0212 */
[----:B------:R-:W5:Y:S04]  /*02f0*/  LDG.E R18, desc[UR6][R12.64+0x14] ;  /* 0x000014060c127981 */ /* 0x000f68000c1e1900 */
[----:B------:R0:W3:Y:S02]  /*0300*/  LDG.E R17, desc[UR6][R24.64] ;  /* 0x0000000618117981 */ /* 0x0000e4000c1e1900 */
[----:B0-----:R-:W-:-:S05]  /*0310*/  IMAD.WIDE R24, R5, 0x4, R24 ;  /* 0x0000000405187825 */ /* 0x001fca00078e0218 */
[----:B------:R-:W4:Y:S01]  /*0320*/  LDG.E R7, desc[UR6][R24.64] ;  /* 0x0000000618077981 */ /* 0x000f22000c1e1900 */
[----:B------:R-:W-:-:S05]  /*0330*/  IMAD.WIDE R26, R5, 0x4, R24 ;  /* 0x00000004051a7825 */ /* 0x000fca00078e0218 */
[----:B------:R-:W5:Y:S01]  /*0340*/  LDG.E R9, desc[UR6][R26.64] ;  /* 0x000000061a097981 */ /* 0x000f62000c1e1900 */
[----:B------:R-:W-:-:S03]  /*0350*/  IMAD.WIDE R22, R5, 0x4, R26 ;  /* 0x0000000405167825 */ /* 0x000fc600078e021a */
[----:B------:R-:W5:Y:S04]  /*0360*/  LDG.E R24, desc[UR6][R12.64+0x18] ;  /* 0x000018060c187981 */ /* 0x000f68000c1e1900 */
[----:B------:R-:W5:Y:S01]  /*0370*/  LDG.E R11, desc[UR6][R22.64] ;  /* 0x00000006160b7981 */ /* 0x000f62000c1e1900 */
[----:B------:R-:W-:-:S03]  /*0380*/  IMAD.WIDE R20, R5, 0x4, R22 ;  /* 0x0000000405147825 */ /* 0x000fc600078e0216 */
[----:B------:R-:W5:Y:S04]  /*0390*/  LDG.E R26, desc[UR6][R12.64+0x1c] ;  /* 0x00001c060c1a7981 */ /* 0x000f68000c1e1900 */
[----:B------:R0:W5:Y:S02]  /*03a0*/  LDG.E R19, desc[UR6][R20.64] ;  /* 0x0000000614137981 */ /* 0x000164000c1e1900 */
[----:B0-----:R-:W-:-:S05]  /*03b0*/  IMAD.WIDE R20, R5, 0x4, R20 ;  /* 0x0000000405147825 */ /* 0x001fca00078e0214 */
[----:B------:R-:W5:Y:S01]  /*03c0*/  LDG.E R25, desc[UR6][R20.64] ;  /* 0x0000000614197981 */ /* 0x000f62000c1e1900 */
[----:B------:R-:W-:-:S05]  /*03d0*/  IMAD.WIDE R22, R5, 0x4, R20 ;  /* 0x0000000405167825 */ /* 0x000fca00078e0214 */
[----:B------:R0:W5:Y:S04]  /*03e0*/  LDG.E R27, desc[UR6][R22.64] ;  /* 0x00000006161b7981 */ /* 0x000168000c1e1900 */
[----:B------:R-:W5:Y:S04]  /*03f0*/  LDG.E R21, desc[UR6][R12.64+0x20] ;  /* 0x000020060c157981 */ /* 0x000f68000c1e1900 */
[----:B------:R-:W5:Y:S01]  /*0400*/  LDG.E R20, desc[UR6][R12.64+0x28] ;  /* 0x000028060c147981 */ /* 0x000f62000c1e1900 */
[----:B--2---:R-:W-:Y:S01]  /*0410*/  FFMA R29, R29, R15, R14 ;  /* 0x0000000f1d1d7223 */ /* 0x004fe2000000000e */
[----:B------:R-:W-:-:S04]  /*0420*/  IMAD.WIDE R14, R5, 0x4, R22 ;  /* 0x00000004050e7825 */ /* 0x000fc800078e0216 */
[----:B---3--:R-:W-:Y:S01]  /*0430*/  FFMA R29, R16, R17, R29 ;  /* 0x00000011101d7223 */ /* 0x008fe2000000001d */
[C---:B------:R-:W-:Y:S02]  /*0440*/  IMAD.WIDE R16, R5.reuse, 0x4, R14 ;  /* 0x0000000405107825 */ /* 0x040fe400078e020e */
[----:B------:R-:W2:Y:S04]  /*0450*/  LDG.E R14, desc[UR6][R14.64] ;  /* 0x000000060e0e7981 */ /* 0x000ea8000c1e1900 */
[----:B------:R-:W3:Y:S01]  /*0460*/  LDG.E R15, desc[UR6][R12.64+0x2c] ;  /* 0x00002c060c0f7981 */ /* 0x000ee2000c1e1900 */
[----:B----4-:R-:W-:Y:S01]  /*0470*/  FFMA R29, R6, R7, R29 ;  /* 0x00000007061d7223 */ /* 0x010fe2000000001d */
[C---:B------:R-:W-:Y:S02]  /*0480*/  IMAD.WIDE R6, R5.reuse, 0x4, R16 ;  /* 0x0000000405067825 */ /* 0x040fe400078e0210 */
[----:B------:R-:W4:Y:S02]  /*0490*/  LDG.E R16, desc[UR6][R16.64] ;  /* 0x0000000610107981 */ /* 0x000f24000c1e1900 */
[----:B-----5:R-:W-:Y:S01]  /*04a0*/  FFMA R29, R8, R9, R29 ;  /* 0x00000009081d7223 */ /* 0x020fe2000000001d */
[----:B------:R-:W-:-:S02]  /*04b0*/  IMAD.WIDE R8, R5, 0x4, R6 ;  /* 0x0000000405087825 */ /* 0x000fc400078e0206 */
[----:B------:R-:W5:Y:S04]  /*04c0*/  LDG.E R6, desc[UR6][R6.64] ;  /* 0x0000000606067981 */ /* 0x000f68000c1e1900 */
[----:B------:R-:W3:Y:S01]  /*04d0*/  LDG.E R28, desc[UR6][R8.64] ;  /* 0x00000006081c7981 */ /* 0x000ee2000c1e1900 */
[----:B0-----:R-:W-:Y:S01]  /*04e0*/  FFMA R23, R10, R11, R29 ;  /* 0x0000000b0a177223 */ /* 0x001fe2000000001d */
[C---:B------:R-:W-:Y:S02]  /*04f0*/  IMAD.WIDE R10, R5.reuse, 0x4, R8 ;  /* 0x00000004050a7825 */ /* 0x040fe400078e0208 */
[----:B------:R-:W4:Y:S04]  /*0500*/  LDG.E R29, desc[UR6][R12.64+0x24] ;  /* 0x000024060c1d7981 */ /* 0x000f28000c1e1900 */
[----:B------:R-:W3:Y:S01]  /*0510*/  LDG.E R17, desc[UR6][R12.64+0x30] ;  /* 0x000030060c117981 */ /* 0x000ee2000c1e1900 */
[----:B------:R-:W-:Y:S01]  /*0520*/  FFMA R23, R18, R19, R23 ;  /* 0x0000001312177223 */ /* 0x000fe20000000017 */
[----:B------:R-:W-:-:S02]  /*0530*/  IMAD.WIDE R18, R5, 0x4, R10 ;  /* 0x0000000405127825 */ /* 0x000fc400078e020a */
[----:B------:R0:W3:Y:S04]  /*0540*/  LDG.E R10, desc[UR6][R10.64] ;  /* 0x000000060a0a7981 */ /* 0x0000e8000c1e1900 */
[----:B------:R-:W3:Y:S01]  /*0550*/  LDG.E R7, desc[UR6][R12.64+0x34] ;  /* 0x000034060c077981 */ /* 0x000ee2000c1e1900 */
[----:B------:R-:W-:Y:S01]  /*0560*/  FFMA R25, R24, R25, R23 ;  /* 0x0000001918197223 */ /* 0x000fe20000000017 */
[C---:B------:R-:W-:Y:S02]  /*0570*/  IMAD.WIDE R22, R5.reuse, 0x4, R18 ;  /* 0x0000000405167825 */ /* 0x040fe400078e0212 */
[----:B------:R-:W3:Y:S02]  /*0580*/  LDG.E R18, desc[UR6][R18.64] ;  /* 0x0000000612127981 */ /* 0x000ee4000c1e1900 */
[----:B0-----:R-:W-:Y:S01]  /*0590*/  FFMA R11, R26, R27, R25 ;  /* 0x0000001b1a0b7223 */ /* 0x001fe20000000019 */
[----:B------:R-:W-:Y:S01]  /*05a0*/  IMAD.WIDE R8, R5, 0x4, R22 ;  /* 0x0000000405087825 */ /* 0x000fe200078e0216 */
[----:B------:R-:W3:Y:S04]  /*05b0*/  LDG.E R24, desc[UR6][R22.64] ;  /* 0x0000000616187981 */ /* 0x000ee8000c1e1900 */
[----:B------:R-:W3:Y:S04]  /*05c0*/  LDG.E R27, desc[UR6][R12.64+0x38] ;  /* 0x000038060c1b7981 */ /* 0x000ee8000c1e1900 */
[----:B------:R0:W3:Y:S04]  /*05d0*/  LDG.E R25, desc[UR6][R12.64+0x3c] ;  /* 0x00003c060c197981 */ /* 0x0000e8000c1e1900 */
[----:B------:R-:W3:Y:S01]  /*05e0*/  LDG.E R26, desc[UR6][R8.64] ;  /* 0x00000006081a7981 */ /* 0x000ee2000c1e1900 */
[----:B------:R-:W-:-:S04]  /*05f0*/  IADD3 R4, R4, -0x10, RZ ;  /* 0xfffffff004047810 */ /* 0x000fc80007ffe0ff */
[----:B------:R-:W-:Y:S01]  /*0600*/  ISETP.GT.AND P1, PT, R4, 0xc, PT ;  /* 0x0000000c0400780c */ /* 0x000fe20003f24270 */
[----:B------:R-:W-:Y:S01]  /*0610*/  UIADD3 UR4, UR4, 0x10, URZ ;  /* 0x0000001004047890 */ /* 0x000fe2000fffe03f */
[----:B--2---:R-:W-:-:S04]  /*0620*/  FFMA R14, R21, R14, R11 ;  /* 0x0000000e150e7223 */ /* 0x004fc8000000000b */
[----:B----4-:R-:W-:-:S04]  /*0630*/  FFMA R29, R29, R16, R14 ;  /* 0x000000101d1d7223 */ /* 0x010fc8000000000e */
[----:B-----5:R-:W-:-:S04]  /*0640*/  FFMA R6, R20, R6, R29 ;  /* 0x0000000614067223 */ /* 0x020fc8000000001d */
[----:B---3--:R-:W-:-:S04]  /*0650*/  FFMA R6, R15, R28, R6 ;  /* 0x0000001c0f067223 */ /* 0x008fc80000000006 */
[----:B------:R-:W-:-:S04]  /*0660*/  FFMA R6, R17, R10, R6 ;  /* 0x0000000a11067223 */ /* 0x000fc80000000006 */
[----:B------:R-:W-:Y:S01]  /*0670*/  FFMA R6, R7, R18, R6 ;  /* 0x0000001207067223 */ /* 0x000fe20000000006 */
[----:B------:R-:W-:Y:S01]  /*0680*/  IADD3 R7, P2, R12, 0x40, RZ ;  /* 0x000000400c077810 */ /* 0x000fe20007f5e0ff */
[----:B------:R-:W-:-:S03]  /*0690*/  IMAD.WIDE R18, R5, 0x4, R8 ;  /* 0x0000000405127825 */ /* 0x000fc600078e0208 */
[----:B0-----:R-:W-:Y:S01]  /*06a0*/  IADD3.X R13, RZ, R13, RZ, P2, !PT ;  /* 0x0000000dff0d7210 */ /* 0x001fe200017fe4ff */
[----:B------:R-:W-:Y:S01]  /*06b0*/  FFMA R6, R27, R24, R6 ;  /* 0x000000181b067223 */ /* 0x000fe20000000006 */
[----:B------:R-:W-:-:S03]  /*06c0*/  MOV R12, R7 ;  /* 0x00000007000c7202 */ /* 0x000fc60000000f00 */
[----:B------:R-:W-:Y:S01]  /*06d0*/  FFMA R14, R25, R26, R6 ;  /* 0x0000001a190e7223 */ /* 0x000fe20000000006 */
[----:B------:R-:W-:Y:S06]  /*06e0*/  @P1 BRA `(.L_x_14) ;  /* 0xfffffff800e01947 */ /* 0x000fec000383ffff */
.L_x_13:
[----:B------:R-:W-:-:S13]  /*06f0*/  ISETP.GT.AND P1, PT, R4, 0x4, PT ;  /* 0x000000040400780c */ /* 0x000fda0003f24270 */
[----:B------:R-:W-:Y:S05]  /*0700*/  @!P1 BRA `(.L_x_15) ;  /* 0x0000000000989947 */ /* 0x000fea0003800000 */
[----:B------:R-:W0:Y:S01]  /*0710*/  LDC R5, c[0x0][0x228] ;  /* 0x00008a00ff057b82 */ /* 0x000e220000000800 */
[----:B------:R-:W2:Y:S04]  /*0720*/  LDG.E R15, desc[UR6][R18.64] ;  /* 0x00000006120f7981 */ /* 0x000ea8000c1e1900 */
[----:B------:R-:W2:Y:S04]  /*0730*/  LDG.E R21, desc[UR6][R12.64] ;  /* 0x000000060c157981 */ /* 0x000ea8000c1e1900 */
[----:B------:R-:W3:Y:S04]  /*0740*/  LDG.E R23, desc[UR6][R12.64+0x4] ;  /* 0x000004060c177981 */ /* 0x000ee8000c1e1900 */
[----:B------:R-:W4:Y:S04]  /*0750*/  LDG.E R22, desc[UR6][R12.64+0x8] ;  /* 0x000008060c167981 */ /* 0x000f28000c1e1900 */
[----:B------:R-:W5:Y:S04]  /*0760*/  LDG.E R24, desc[UR6][R12.64+0xc] ;  /* 0x00000c060c187981 */ /* 0x000f68000c1e1900 */
[----:B------:R-:W5:Y:S01]  /*0770*/  LDG.E R27, desc[UR6][R12.64+0x10] ;  /* 0x000010060c1b7981 */ /* 0x000f62000c1e1900 */
[----:B0-----:R-:W-:-:S05]  /*0780*/  IMAD.WIDE R16, R5, 0x4, R18 ;  /* 0x0000000405107825 */ /* 0x001fca00078e0212 */
[----:B------:R0:W3:Y:S01]  /*0790*/  LDG.E R20, desc[UR6][R16.64] ;  /* 0x0000000610147981 */ /* 0x0000e2000c1e1900 */
[----:B------:R-:W-:-:S05]  /*07a0*/  IMAD.WIDE R28, R5, 0x4, R16 ;  /* 0x00000004051c7825 */ /* 0x000fca00078e0210 */
[----:B------:R-:W4:Y:S01]  /*07b0*/  LDG.E R25, desc[UR6][R28.64] ;  /* 0x000000061c197981 */ /* 0x000f22000c1e1900 */
[----:B------:R-:W-:-:S04]  /*07c0*/  IMAD.WIDE R8, R5, 0x4, R28 ;  /* 0x0000000405087825 */ /* 0x000fc800078e021c */
[C---:B------:R-:W-:Y:S02]  /*07d0*/  IMAD.WIDE R6, R5.reuse, 0x4, R8 ;  /* 0x0000000405067825 */ /* 0x040fe400078e0208 */
[----:B------:R-:W5:Y:S02]  /*07e0*/  LDG.E R9, desc[UR6][R8.64] ;  /* 0x0000000608097981 */ /* 0x000f64000c1e1900 */
[C---:B------:R-:W-:Y:S02]  /*07f0*/  IMAD.WIDE R10, R5.reuse, 0x4, R6 ;  /* 0x00000004050a7825 */ /* 0x040fe400078e0206 */
[----:B------:R-:W5:Y:S04]  /*0800*/  LDG.E R28, desc[UR6][R12.64+0x18] ;  /* 0x000018060c1c7981 */ /* 0x000f68000c1e1900 */
[----:B------:R-:W5:Y:S01]  /*0810*/  LDG.E R6, desc[UR6][R6.64] ;  /* 0x0000000606067981 */ /* 0x000f62000c1e1900 */
[----:B0-----:R-:W-:-:S03]  /*0820*/  IMAD.WIDE R16, R5, 0x4, R10 ;  /* 0x0000000405107825 */ /* 0x001fc600078e020a */
[----:B------:R-:W5:Y:S01]  /*0830*/  LDG.E R26, desc[UR6][R10.64] ;  /* 0x000000060a1a7981 */ /* 0x000f62000c1e1900 */
[----:B------:R-:W-:-:S03]  /*0840*/  IMAD.WIDE R18, R5, 0x4, R16 ;  /* 0x0000000405127825 */ /* 0x000fc600078e0210 */
[----:B------:R-:W5:Y:S04]  /*0850*/  LDG.E R8, desc[UR6][R12.64+0x1c] ;  /* 0x00001c060c087981 */ /* 0x000f68000c1e1900 */
[----:B------:R-:W5:Y:S04]  /*0860*/  LDG.E R7, desc[UR6][R16.64] ;  /* 0x0000000610077981 */ /* 0x000f68000c1e1900 */
[----:B------:R0:W5:Y:S04]  /*0870*/  LDG.E R11, desc[UR6][R12.64+0x14] ;  /* 0x000014060c0b7981 */ /* 0x000168000c1e1900 */
[----:B------:R1:W5:Y:S01]  /*0880*/  LDG.E R29, desc[UR6][R18.64] ;  /* 0x00000006121d7981 */ /* 0x000362000c1e1900 */
[----:B------:R-:W-:-:S02]  /*0890*/  PLOP3.LUT P0, PT, PT, PT, PT, 0x8, 0x0 ;  /* 0x000000000000781c */ /* 0x000fc40003f0e170 */
[----:B0-----:R-:W-:Y:S02]  /*08a0*/  IADD3 R12, P1, R12, 0x20, RZ ;  /* 0x000000200c0c7810 */ /* 0x001fe40007f3e0ff */
[----:B------:R-:W-:Y:S02]  /*08b0*/  IADD3 R4, R4, -0x8, RZ ;  /* 0xfffffff804047810 */ /* 0x000fe40007ffe0ff */
[----:B------:R-:W-:Y:S01]  /*08c0*/  IADD3.X R13, RZ, R13, RZ, P1, !PT ;  /* 0x0000000dff0d7210 */ /* 0x000fe20000ffe4ff */
[----:B-1----:R-:W-:Y:S01]  /*08d0*/  IMAD.WIDE R18, R5, 0x4, R18 ;  /* 0x0000000405127825 */ /* 0x002fe200078e0212 */
[----:B------:R-:W-:-:S03]  /*08e0*/  UIADD3 UR4, UR4, 0x8, URZ ;  /* 0x0000000804047890 */ /* 0x000fc6000fffe03f */
[----:B--2---:R-:W-:-:S04]  /*08f0*/  FFMA R14, R21, R15, R14 ;  /* 0x0000000f150e7223 */ /* 0x004fc8000000000e */
[----:B---3--:R-:W-:-:S04]  /*0900*/  FFMA R23, R23, R20, R14 ;  /* 0x0000001417177223 */ /* 0x008fc8000000000e */
[----:B----4-:R-:W-:-:S04]  /*0910*/  FFMA R23, R22, R25, R23 ;  /* 0x0000001916177223 */ /* 0x010fc80000000017 */
[----:B-----5:R-:W-:-:S04]  /*0920*/  FFMA R24, R24, R9, R23 ;  /* 0x0000000918187223 */ /* 0x020fc80000000017 */
[----:B------:R-:W-:-:S04]  /*0930*/  FFMA R6, R27, R6, R24 ;  /* 0x000000061b067223 */ /* 0x000fc80000000018 */
[----:B------:R-:W-:-:S04]  /*0940*/  FFMA R11, R11, R26, R6 ;  /* 0x0000001a0b0b7223 */ /* 0x000fc80000000006 */
[----:B------:R-:W-:-:S04]  /*0950*/  FFMA R7, R28, R7, R11 ;  /* 0x000000071c077223 */ /* 0x000fc8000000000b */
[----:B------:R-:W-:-:S07]  /*0960*/  FFMA R14, R8, R29, R7 ;  /* 0x0000001d080e7223 */ /* 0x000fce0000000007 */
.L_x_15:
[----:B------:R-:W-:-:S13]  /*0970*/  ISETP.NE.OR P0, PT, R4, RZ, P0 ;  /* 0x000000ff0400720c */ /* 0x000fda0000705670 */
[----:B------:R-:W-:Y:S05]  /*0980*/  @!P0 BRA `(.L_x_11) ;  /* 0x0000000000648947 */ /* 0x000fea0003800000 */
.L_x_12:
[----:B------:R-:W0:Y:S01]  /*0990*/  LDC R21, c[0x0][0x228] ;  /* 0x00008a00ff157b82 */ /* 0x000e220000000800 */
[----:B------:R-:W2:Y:S04]  /*09a0*/  LDG.E R5, desc[UR6][R12.64] ;  /* 0x000000060c057981 */ /* 0x000ea8000c1e1900 */
[----:B------:R-:W3:Y:S04]  /*09b0*/  LDG.E R16, desc[UR6][R12.64+0x4] ;  /* 0x000004060c107981 */ /* 0x000ee8000c1e1900 */
[----:B------:R-:W4:Y:S04]  /*09c0*/  LDG.E R20, desc[UR6][R12.64+0x8] ;  /* 0x000008060c147981 */ /* 0x000f28000c1e1900 */
[----:B------:R1:W5:Y:S01]  /*09d0*/  LDG.E R22, desc[UR6][R12.64+0xc] ;  /* 0x00000c060c167981 */ /* 0x000362000c1e1900 */
[----:B0-----:R-:W-:-:S03]  /*09e0*/  IMAD.WIDE R8, R21, 0x4, R18 ;  /* 0x0000000415087825 */ /* 0x001fc600078e0212 */
[----:B------:R-:W2:Y:S01]  /*09f0*/  LDG.E R18, desc[UR6][R18.64] ;  /* 0x0000000612127981 */ /* 0x000ea2000c1e1900 */
[----:B------:R-:W-:-:S03]  /*0a00*/  IMAD.WIDE R10, R21, 0x4, R8 ;  /* 0x00000004150a7825 */ /* 0x000fc600078e0208 */
[----:B------:R-:W3:Y:S01]  /*0a10*/  LDG.E R8, desc[UR6][R8.64] ;  /* 0x0000000608087981 */ /* 0x000ee2000c1e1900 */
[----:B------:R-:W-:-:S03]  /*0a20*/  IMAD.WIDE R6, R21, 0x4, R10 ;  /* 0x0000000415067825 */ /* 0x000fc600078e020a */
[----:B------:R-:W4:Y:S04]  /*0a30*/  LDG.E R15, desc[UR6][R10.64] ;  /* 0x000000060a0f7981 */ /* 0x000f28000c1e1900 */
[----:B------:R-:W5:Y:S01]  /*0a40*/  LDG.E R17, desc[UR6][R6.64] ;  /* 0x0000000606117981 */ /* 0x000f62000c1e1900 */
[----:B------:R-:W-:-:S04]  /*0a50*/  IADD3 R4, R4, -0x4, RZ ;  /* 0xfffffffc04047810 */ /* 0x000fc80007ffe0ff */
[----:B------:R-:W-:Y:S01]  /*0a60*/  ISETP.NE.AND P0, PT, R4, RZ, PT ;  /* 0x000000ff0400720c */ /* 0x000fe20003f05270 */
[----:B------:R-:W-:Y:S01]  /*0a70*/  UIADD3 UR4, UR4, 0x4, URZ ;  /* 0x0000000404047890 */ /* 0x000fe2000fffe03f */
[----:B--2---:R-:W-:-:S04]  /*0a80*/  FFMA R5, R5, R18, R14 ;  /* 0x0000001205057223 */ /* 0x004fc8000000000e */
[----:B---3--:R-:W-:Y:S01]  /*0a90*/  FFMA R5, R16, R8, R5 ;  /* 0x0000000810057223 */ /* 0x008fe20000000005 */
[----:B------:R-:W-:-:S03]  /*0aa0*/  IADD3 R16, P1, R12, 0x10, RZ ;  /* 0x000000100c107810 */ /* 0x000fc60007f3e0ff */
[----:B----4-:R-:W-:Y:S01]  /*0ab0*/  FFMA R5, R20, R15, R5 ;  /* 0x0000000f14057223 */ /* 0x010fe20000000005 */
[----:B------:R-:W-:Y:S01]  /*0ac0*/  IADD3.X R9, RZ, R13, RZ, P1, !PT ;  /* 0x0000000dff097210 */ /* 0x000fe20000ffe4ff */
[----:B------:R-:W-:Y:S01]  /*0ad0*/  IMAD.WIDE R18, R21, 0x4, R6 ;  /* 0x0000000415127825 */ /* 0x000fe200078e0206 */
[----:B-1----:R-:W-:-:S03]  /*0ae0*/  MOV R12, R16 ;  /* 0x00000010000c7202 */ /* 0x002fc60000000f00 */
[----:B-----5:R-:W-:Y:S01]  /*0af0*/  FFMA R14, R22, R17, R5 ;  /* 0x00000011160e7223 */ /* 0x020fe20000000005 */
[----:B------:R-:W-:Y:S01]  /*0b00*/  MOV R13, R9 ;  /* 0x00000009000d7202 */ /* 0x000fe20000000f00 */
[----:B------:R-:W-:Y:S06]  /*0b10*/  @P0 BRA `(.L_x_12) ;  /* 0xfffffffc009c0947 */ /* 0x000fec000383ffff */
.L_x_11:
[----:B------:R-:W-:-:S13]  /*0b20*/  ISETP.NE.AND P0, PT, R2, RZ, PT ;  /* 0x000000ff0200720c */ /* 0x000fda0003f05270 */
[----:B------:R-:W-:Y:S05]  /*0b30*/  @!P0 BRA `(.L_x_10) ;  /* 0x00000000004c8947 */ /* 0x000fea0003800000 */
[----:B------:R-:W0:Y:S08]  /*0b40*/  LDC R8, c[0x0][0x238] ;  /* 0x00008e00ff087b82 */ /* 0x000e300000000800 */
[----:B------:R-:W1:Y:S08]  /*0b50*/  LDC.64 R4, c[0x0][0x230] ;  /* 0x00008c00ff047b82 */ /* 0x000e700000000a00 */
[----:B------:R-:W2:Y:S08]  /*0b60*/  LDC R13, c[0x0][0x228] ;  /* 0x00008a00ff0d7b82 */ /* 0x000eb00000000800 */
[----:B------:R-:W3:Y:S01]  /*0b70*/  LDC.64 R6, c[0x0][0x220] ;  /* 0x00008800ff067b82 */ /* 0x000ee20000000a00 */
[----:B0-----:R-:W-:-:S04]  /*0b80*/  IMAD R9, R3, R8, UR4 ;  /* 0x0000000403097e24 */ /* 0x001fc8000f8e0208 */
[----:B-1----:R-:W-:-:S05]  /*0b90*/  IMAD.WIDE R4, R9, 0x4, R4 ;  /* 0x0000000409047825 */ /* 0x002fca00078e0204 */
[----:B------:R-:W-:Y:S01]  /*0ba0*/  MOV R9, R5 ;  /* 0x0000000500097202 */ /* 0x000fe20000000f00 */
[----:B--2---:R-:W-:-:S04]  /*0bb0*/  IMAD R11, R13, UR4, R0 ;  /* 0x000000040d0b7c24 */ /* 0x004fc8000f8e0200 */
[----:B---3--:R-:W-:-:S07]  /*0bc0*/  IMAD.WIDE R6, R11, 0x4, R6 ;  /* 0x000000040b067825 */ /* 0x008fce00078e0206 */
.L_x_16:
[----:B------:R-:W-:Y:S01]  /*0bd0*/  MOV R5, R9 ;  /* 0x0000000900057202 */ /* 0x000fe20000000f00 */
[----:B------:R0:W2:Y:S05]  /*0be0*/  LDG.E R8, desc[UR6][R6.64] ;  /* 0x0000000606087981 */ /* 0x0000aa000c1e1900 */
[----:B------:R1:W2:Y:S01]  /*0bf0*/  LDG.E R5, desc[UR6][R4.64] ;  /* 0x0000000604057981 */ /* 0x0002a2000c1e1900 */
[----:B------:R-:W-:-:S04]  /*0c00*/  IADD3 R2, R2, -0x1, RZ ;  /* 0xffffffff02027810 */ /* 0x000fc80007ffe0ff */
[----:B------:R-:W-:Y:S01]  /*0c10*/  ISETP.NE.AND P0, PT, R2, RZ, PT ;  /* 0x000000ff0200720c */ /* 0x000fe20003f05270 */
[----:B0-----:R-:W-:Y:S01]  /*0c20*/  IMAD.WIDE R6, R13, 0x4, R6 ;  /* 0x000000040d067825 */ /* 0x001fe200078e0206 */
[----:B-1----:R-:W-:-:S04]  /*0c30*/  IADD3 R4, P1, R4, 0x4, RZ ;  /* 0x0000000404047810 */ /* 0x002fc80007f3e0ff */
[----:B------:R-:W-:Y:S01]  /*0c40*/  IADD3.X R9, RZ, R9, RZ, P1, !PT ;  /* 0x00000009ff097210 */ /* 0x000fe20000ffe4ff */
[----:B--2---:R-:W-:-:S06]  /*0c50*/  FFMA R14, R5, R8, R14 ;  /* 0x00000008050e7223 */ /* 0x004fcc000000000e */
[----:B------:R-:W-:Y:S05]  /*0c60*/  @P0 BRA `(.L_x_16) ;  /* 0xfffffffc00d80947 */ /* 0x000fea000383ffff */
.L_x_10:
[----:B------:R-:W0:Y:S01]  /*0c70*/  LDC.64 R4, c[0x0][0x240] ;  /* 0x00009000ff047b82 */ /* 0x000e220000000a00 */
[----:B------:R-:W-:Y:S02]  /*0c80*/  ULDC UR4, c[0x0][0x248] ;  /* 0x0000920000047ab9 */ /* 0x000fe40000000800 */
[----:B------:R-:W-:Y:S01]  /*0c90*/  IMAD R3, R3, UR4, R0 ;  /* 0x0000000403037c24 */ /* 0x000fe2000f8e0200 */
[----:B------:R-:W-:-:S03]  /*0ca0*/  ULDC UR4, c[0x0][0x23c] ;  /* 0x00008f0000047ab9 */ /* 0x000fc60000000800 */
[----:B0-----:R-:W-:-:S05]  /*0cb0*/  IMAD.WIDE R2, R3, 0x4, R4 ;  /* 0x0000000403027825 */ /* 0x001fca00078e0204 */
[----:B------:R-:W2:Y:S02]  /*0cc0*/  LDG.E R0, desc[UR6][R2.64] ;  /* 0x0000000602007981 */ /* 0x000ea4000c1e1900 */
[----:B--2---:R-:W-:Y:S01]  /*0cd0*/  FMUL R5, R0, UR4 ;  /* 0x0000000400057c20 */ /* 0x004fe20008400000 */
[----:B------:R-:W-:-:S03]  /*0ce0*/  ULDC UR4, c[0x0][0x21c] ;  /* 0x0000870000047ab9 */ /* 0x000fc60000000800 */
[----:B------:R-:W-:-:S05]  /*0cf0*/  FFMA R5, R14, UR4, R5 ;  /* 0x000000040e057c23 */ /* 0x000fca0008000005 */
[----:B------:R-:W-:Y:S01]  /*0d00*/  STG.E desc[UR6][R2.64], R5 ;  /* 0x0000000502007986 */ /* 0x000fe2000c101906 */
[----:B------:R-:W-:Y:S05]  /*0d10*/  EXIT ;  /* 0x000000000000794d */ /* 0x000fea0003800000 */
.L_x_17:
        /* <DEDUP_REMOVED lines=14> */
.L_x_20:


//--------------------- .text._Z23InitializeMatrix_kernelPfiii --------------------------
	.section	.text._Z23InitializeMatrix_kernelPfiii,"ax",@progbits
	.align	128
        .global         _Z23InitializeMatrix_kernelPfiii
        .type           _Z23InitializeMatrix_kernelPfiii,@function
        .size           _Z23InitializeMatrix_kernelPfiii,(.L_x_21 - _Z23InitializeMatrix_kernelPfiii)
        .other          _Z23InitializeMatrix_kernelPfiii,@"STO_CUDA_ENTRY STV_DEFAULT"
_Z23InitializeMatrix_kernelPfiii:
.text._Z23InitializeMatrix_kernelPfiii:
[----:B------:R-:W-:Y:S01]  /*0000*/  LDC R1, c[0x0][0x28] ;  /* 0x00000a00ff017b82 */ /* 0x000fe20000000800 */
[----:B------:R-:W0:Y:S01]  /*0010*/  S2R R3, SR_CTAID.Y ;  /* 0x0000000000037919 */ /* 0x000e220000002600 */
[----:B------:R-:W-:Y:S01]  /*0020*/  ULDC UR4, c[0x0][0x0] ;  /* 0x0000000000047ab9 */ /* 0x000fe20000000800 */
[----:B------:R-:W-:Y:S01]  /*0030*/  ULDC UR5, c[0x0][0x4] ;  /* 0x0000010000057ab9 */ /* 0x000fe20000000800 */
[----:B------:R-:W-:Y:S01]  /*0040*/  ULDC.64 UR6, c[0x0][0x218] ;  /* 0x0000860000067ab9 */ /* 0x000fe20000000a00 */
[----:B------:R-:W0:Y:S01]  /*0050*/  S2R R2, SR_TID.Y ;  /* 0x0000000000027919 */ /* 0x000e220000002200 */
[----:B------:R-:W1:Y:S01]  /*0060*/  S2R R0, SR_TID.X ;  /* 0x0000000000007919 */ /* 0x000e620000002100 */
[----:B------:R-:W1:Y:S01]  /*0070*/  S2R R5, SR_CTAID.X ;  /* 0x0000000000057919 */ /* 0x000e620000002500 */
[----:B0-----:R-:W-:-:S05]  /*0080*/  IMAD R3, R3, UR5, R2 ;  /* 0x0000000503037c24 */ /* 0x001fca000f8e0202 */
[----:B------:R-:W-:Y:S01]  /*0090*/  ISETP.GE.AND P0, PT, R3, UR7, PT ;  /* 0x0000000703007c0c */ /* 0x000fe2000bf06270 */
[----:B-1----:R-:W-:-:S05]  /*00a0*/  IMAD R0, R5, UR4, R0 ;  /* 0x0000000405007c24 */ /* 0x002fca000f8e0200 */
[----:B------:R-:W-:-:S13]  /*00b0*/  ISETP.GE.OR P0, PT, R0, UR6, P0 ;  /* 0x0000000600007c0c */ /* 0x000fda0008706670 */
[----:B------:R-:W-:Y:S05]  /*00c0*/  @P0 EXIT ;  /* 0x000000000000094d */ /* 0x000fea0003800000 */
[----:B------:R-:W-:Y:S01]  /*00d0*/  IMAD R5, R3, UR6, R0 ;  /* 0x0000000603057c24 */ /* 0x000fe2000f8e0200 */
[----:B------:R-:W-:Y:S01]  /*00e0*/  ULDC UR4, c[0x0][0x220] ;  /* 0x0000880000047ab9 */ /* 0x000fe20000000800 */
[----:B------:R-:W0:Y:S02]  /*00f0*/  LDC.64 R2, c[0x0][0x210] ;  /* 0x00008400ff027b82 */ /* 0x000e240000000a00 */
[----:B------:R-:W-:Y:S01]  /*0100*/  VIADD R0, R5, UR4 ;  /* 0x0000000405007c36 */ /* 0x000fe20008000000 */
[----:B------:R-:W-:-:S03]  /*0110*/  ULDC.64 UR4, c[0x0][0x208] ;  /* 0x0000820000047ab9 */ /* 0x000fc60000000a00 */
[----:B------:R-:W-:-:S05]  /*0120*/  IMAD R0, R0, 0x41a7, RZ ;  /* 0x000041a700007824 */ /* 0x000fca00078e02ff */
[----:B------:R-:W-:-:S04]  /*0130*/  SHF.R.S32.HI R7, RZ, 0x1f, R0 ;  /* 0x0000001fff077819 */ /* 0x000fc80000011400 */
[----:B------:R-:W-:-:S04]  /*0140*/  LEA.HI R7, R7, R0, RZ, 0x4 ;  /* 0x0000000007077211 */ /* 0x000fc800078f20ff */
[----:B------:R-:W-:-:S04]  /*0150*/  LOP3.LUT R7, R7, 0xfffffff0, RZ, 0xc0, !PT ;  /* 0xfffffff007077812 */ /* 0x000fc800078ec0ff */
[----:B------:R-:W-:Y:S01]  /*0160*/  IADD3 R7, R0, -0x8, -R7 ;  /* 0xfffffff800077810 */ /* 0x000fe20007ffe807 */
[----:B0-----:R-:W-:-:S03]  /*0170*/  IMAD.WIDE R2, R5, 0x4, R2 ;  /* 0x0000000405027825 */ /* 0x001fc600078e0202 */
[----:B------:R-:W-:-:S05]  /*0180*/  I2FP.F32.S32 R7, R7 ;  /* 0x0000000700077245 */ /* 0x000fca0000201400 */
[----:B------:R-:W-:Y:S01]  /*0190*/  STG.E desc[UR4][R2.64], R7 ;  /* 0x0000000702007986 */ /* 0x000fe2000c101904 */
[----:B------:R-:W-:Y:S05]  /*01a0*/  EXIT ;  /* 0x000000000000794d */ /* 0x000fea0003800000 */
.L_x_18:
        /* <DEDUP_REMOVED lines=13> */
.L_x_21:


//--------------------- .nv.shared._ZN7cutlass6KernelINS_4gemm6kernel4GemmINS1_11threadblock12MmaPipelinedINS1_9GemmShapeILi128ELi128ELi8EEENS_9transform11threadblock22PredicatedTileIteratorINS_11MatrixShapeILi128ELi8EEEfNS_6layout8RowMajorELi1ENS8_30PitchLinearStripminedThreadMapINS_16PitchLinearShapeILi8ELi128EEELi256ELi1EEELi1ELb0ENSD_9NoPermuteEEENS9_19RegularTileIteratorISC_fNSD_11ColumnMajorELi1ENS8_33TransposePitchLinearThreadMapSimtISI_EELi4EEENSA_INSB_ILi8ELi128EEEfSE_Li0ENSF_INSG_ILi128ELi8EEELi256ELi1EEELi1ELb0ESJ_EENSL_ISQ_fSE_Li0ESS_Li4EEEfSE_NS4_9MmaPolicyINS1_4warp7MmaSimtINS6_ILi32ELi64ELi8EEEfSM_fSE_fSE_NSW_13MmaSimtPolicyINSB_ILi4ELi8EEENSD_19RowMajorInterleavedILi2EEENS6_ILi4ELi4ELi1EEEEELi1ELNS_16ComplexTransformE0ELS15_0EbEENSB_ILi4ELi0EEENSB_ILi0ELi0EEELi1EEENS_21NumericArrayConverterIffLi4ELNS_15FloatRoundStyleE2ENS8_6thread14UnaryTransform8IdentityEEES1F_bEENS_8epilogue11threadblock8EpilogueIS7_S16_Li1ENS1I_22PredicatedTileIteratorINS1I_26OutputTileOptimalThreadMapINS1I_15OutputTileShapeILi128ELi1ELi4ELi4ELi1EEENS1M_ILi1ELi4ELi2ELi1ELi8EEELi256ELi1ELi32EEEfLb0ESJ_Lb0EEENS1H_4warp20FragmentIteratorSimtISY_NS1_6thread3MmaINS6_ILi8ELi8ELi1EEEfSM_fSE_fSE_NS_4arch13OpMultiplyAddEbEESE_S14_EENS1R_16TileIteratorSimtISY_S1Y_fSE_S14_EENS1I_18SharedLoadIteratorINS1P_18CompactedThreadMapEfLi4EEENS1H_6thread17LinearCombinationIfLi1EffLNS25_9ScaleType4KindE0ELS1B_2EfEENSB_ILi0ELi17EEELi1ELi1EEENS4_30GemmIdentityThreadblockSwizzleILi1EEELb0EEEEEvNT_6ParamsE --------------------------
	.section	.nv.shared._ZN7cutlass6KernelINS_4gemm6kernel4GemmINS1_11threadblock12MmaPipelinedINS1_9GemmShapeILi128ELi128ELi8EEENS_9transform11threadblock22PredicatedTileIteratorINS_11MatrixShapeILi128ELi8EEEfNS_6layout8RowMajorELi1ENS8_30PitchLinearStripminedThreadMapINS_16PitchLinearShapeILi8ELi128EEELi256ELi1EEELi1ELb0ENSD_9NoPermuteEEENS9_19RegularTileIteratorISC_fNSD_11ColumnMajorELi1ENS8_33TransposePitchLinearThreadMapSimtISI_EELi4EEENSA_INSB_ILi8ELi128EEEfSE_Li0ENSF_INSG_ILi128ELi8EEELi256ELi1EEELi1ELb0ESJ_EENSL_ISQ_fSE_Li0ESS_Li4EEEfSE_NS4_9MmaPolicyINS1_4warp7MmaSimtINS6_ILi32ELi64ELi8EEEfSM_fSE_fSE_NSW_13MmaSimtPolicyINSB_ILi4ELi8EEENSD_19RowMajorInterleavedILi2EEENS6_ILi4ELi4ELi1EEEEELi1ELNS_16ComplexTransformE0ELS15_0EbEENSB_ILi4ELi0EEENSB_ILi0ELi0EEELi1EEENS_21NumericArrayConverterIffLi4ELNS_15FloatRoundStyleE2ENS8_6thread14UnaryTransform8IdentityEEES1F_bEENS_8epilogue11threadblock8EpilogueIS7_S16_Li1ENS1I_22PredicatedTileIteratorINS1I_26OutputTileOptimalThreadMapINS1I_15OutputTileShapeILi128ELi1ELi4ELi4ELi1EEENS1M_ILi1ELi4ELi2ELi1ELi8EEELi256ELi1ELi32EEEfLb0ESJ_Lb0EEENS1H_4warp20FragmentIteratorSimtISY_NS1_6thread3MmaINS6_ILi8ELi8ELi1EEEfSM_fSE_fSE_NS_4arch13OpMultiplyAddEbEESE_S14_EENS1R_16TileIteratorSimtISY_S1Y_fSE_S14_EENS1I_18SharedLoadIteratorINS1P_18CompactedThreadMapEfLi4EEENS1H_6thread17LinearCombinationIfLi1EffLNS25_9ScaleType4KindE0ELS1B_2EfEENSB_ILi0ELi17EEELi1ELi1EEENS4_30GemmIdentityThreadblockSwizzleILi1EEELb0EEEEEvNT_6ParamsE,"aw",@nobits
	.sectionflags	@""
	.align	16
	.zero		1024


//--------------------- .nv.shared.reserved.0     --------------------------
	.section	.nv.shared.reserved.0,"aw",@nobits
	.weak		__nv_reservedSMEM_offset_0_alias
	.size		__nv_reservedSMEM_offset_0_alias, 0, 0
	.other		__nv_reservedSMEM_offset_0_alias,@"STO_CUDA_RESERVED_SHARED STV_DEFAULT"
__nv_reservedSMEM_offset_0_alias:
	.zero		0


//--------------------- .nv.global                --------------------------
	.section	.nv.global,"aw",@nobits
.nv.global:
	.type		_ZN34_INTERNAL_5a371ce5_4_k_cu_68c824614cute1_E,@object
	.size		_ZN34_INTERNAL_5a371ce5_4_k_cu_68c824614cute1_E,(_ZN34_INTERNAL_5a371ce5_4_k_cu_68c824614cuda3std3__45__cpo6cbeginE - _ZN34_INTERNAL_5a371ce5_4_k_cu_68c824614cute1_E)
_ZN34_INTERNAL_5a371ce5_4_k_cu_68c824614cute1_E:
	.zero		1
	.type		_ZN34_INTERNAL_5a371ce5_4_k_cu_68c824614cuda3std3__45__cpo6cbeginE,@object
	.size		_ZN34_INTERNAL_5a371ce5_4_k_cu_68c824614cuda3std3__45__cpo6cbeginE,(_ZN34_INTERNAL_5a371ce5_4_k_cu_68c824614cuda3std3__48in_placeE - _ZN34_INTERNAL_5a371ce5_4_k_cu_68c824614cuda3std3__45__cpo6cbeginE)
_ZN34_INTERNAL_5a371ce5_4_k_cu_68c824614cuda3std3__45__cpo6cbeginE:
	.zero		1
	.type		_ZN34_INTERNAL_5a371ce5_4_k_cu_68c824614cuda3std3__48in_placeE,@object
	.size		_ZN34_INTERNAL_5a371ce5_4_k_cu_68c824614cuda3std3__48in_placeE,(_ZN34_INTERNAL_5a371ce5_4_k_cu_68c824614cuda3std6ranges3__45__cpo9iter_moveE - _ZN34_INTERNAL_5a371ce5_4_k_cu_68c824614cuda3std3__48in_placeE)
_ZN34_INTERNAL_5a371ce5_4_k_cu_68c824614cuda3std3__48in_placeE:
	.zero		1
	.type		_ZN34_INTERNAL_5a371ce5_4_k_cu_68c824614cuda3std6ranges3__45__cpo9iter_moveE,@object
	.size		_ZN34_INTERNAL_5a371ce5_4_k_cu_68c824614cuda3std6ranges3__45__cpo9iter_moveE,(_ZN34_INTERNAL_5a371ce5_4_k_cu_68c824614cuda3std3__45__cpo5beginE - _ZN34_INTERNAL_5a371ce5_4_k_cu_68c824614cuda3std6ranges3__45__cpo9iter_moveE)
_ZN34_INTERNAL_5a371ce5_4_k_cu_68c824614cuda3std6ranges3__45__cpo9iter_moveE:
	.zero		1
	.type		_ZN34_INTERNAL_5a371ce5_4_k_cu_68c824614cuda3std3__45__cpo5beginE,@object
	.size		_ZN34_INTERNAL_5a371ce5_4_k_cu_68c824614cuda3std3__45__cpo5beginE,(_ZN34_INTERNAL_5a371ce5_4_k_cu_68c824614cuda3std3__436_GLOBAL__N__5a371ce5_4_k_cu_68c824616ignoreE - _ZN34_INTERNAL_5a371ce5_4_k_cu_68c824614cuda3std3__45__cpo5beginE)
_ZN34_INTERNAL_5a371ce5_4_k_cu_68c824614cuda3std3__45__cpo5beginE:
	.zero		1
	.type		_ZN34_INTERNAL_5a371ce5_4_k_cu_68c824614cuda3std3__436_GLOBAL__N__5a371ce5_4_k_cu_68c824616ignoreE,@object
	.size		_ZN34_INTERNAL_5a371ce5_4_k_cu_68c824614cuda3std3__436_GLOBAL__N__5a371ce5_4_k_cu_68c824616ignoreE,(_ZN34_INTERNAL_5a371ce5_4_k_cu_68c824614cute7productE - _ZN34_INTERNAL_5a371ce5_4_k_cu_68c824614cuda3std3__436_GLOBAL__N__5a371ce5_4_k_cu_68c824616ignoreE)
_ZN34_INTERNAL_5a371ce5_4_k_cu_68c824614cuda3std3__436_GLOBAL__N__5a371ce5_4_k_cu_68c824616ignoreE:
	.zero		1
	.type		_ZN34_INTERNAL_5a371ce5_4_k_cu_68c824614cute7productE,@object
	.size		_ZN34_INTERNAL_5a371ce5_4_k_cu_68c824614cute7productE,(_ZN34_INTERNAL_5a371ce5_4_k_cu_68c824614cuda3std3__45__cpo3endE - _ZN34_INTERNAL_5a371ce5_4_k_cu_68c824614cute7productE)
_ZN34_INTERNAL_5a371ce5_4_k_cu_68c824614cute7productE:
	.zero		1
	.type		_ZN34_INTERNAL_5a371ce5_4_k_cu_68c824614cuda3std3__45__cpo3endE,@object
	.size		_ZN34_INTERNAL_5a371ce5_4_k_cu_68c824614cuda3std3__45__cpo3endE,(_ZN34_INTERNAL_5a371ce5_4_k_cu_68c824614cuda3std3__419piecewise_constructE - _ZN34_INTERNAL_5a371ce5_4_k_cu_68c824614cuda3std3__45__cpo3endE)
_ZN34_INTERNAL_5a371ce5_4_k_cu_68c824614cuda3std3__45__cpo3endE:
	.zero		1
	.type		_ZN34_INTERNAL_5a371ce5_4_k_cu_68c824614cuda3std3__419piecewise_constructE,@object
	.size		_ZN34_INTERNAL_5a371ce5_4_k_cu_68c824614cuda3std3__419piecewise_constructE,(_ZN34_INTERNAL_5a371ce5_4_k_cu_68c824614cuda3std3__45__cpo4cendE - _ZN34_INTERNAL_5a371ce5_4_k_cu_68c824614cuda3std3__419piecewise_constructE)
_ZN34_INTERNAL_5a371ce5_4_k_cu_68c824614cuda3std3__419piecewise_constructE:
	.zero		1
	.type		_ZN34_INTERNAL_5a371ce5_4_k_cu_68c824614cuda3std3__45__cpo4cendE,@object
	.size		_ZN34_INTERNAL_5a371ce5_4_k_cu_68c824614cuda3std3__45__cpo4cendE,(_ZN34_INTERNAL_5a371ce5_4_k_cu_68c824614cuda3std6ranges3__45__cpo4swapE - _ZN34_INTERNAL_5a371ce5_4_k_cu_68c824614cuda3std3__45__cpo4cendE)
_ZN34_INTERNAL_5a371ce5_4_k_cu_68c824614cuda3std3__45__cpo4cendE:
	.zero		1
	.type		_ZN34_INTERNAL_5a371ce5_4_k_cu_68c824614cuda3std6ranges3__45__cpo4swapE,@object
	.size		_ZN34_INTERNAL_5a371ce5_4_k_cu_68c824614cuda3std6ranges3__45__cpo4swapE,(.L_7 - _ZN34_INTERNAL_5a371ce5_4_k_cu_68c824614cuda3std6ranges3__45__cpo4swapE)
_ZN34_INTERNAL_5a371ce5_4_k_cu_68c824614cuda3std6ranges3__45__cpo4swapE:
	.zero		1
.L_7:


//--------------------- .nv.shared._Z20ReferenceGemm_kerneliiifPKfiS0_ifPfi --------------------------
	.section	.nv.shared._Z20ReferenceGemm_kerneliiifPKfiS0_ifPfi,"aw",@nobits
	.sectionflags	@""
	.align	16
	.zero		1024


//--------------------- .nv.shared._Z23InitializeMatrix_kernelPfiii --------------------------
	.section	.nv.shared._Z23InitializeMatrix_kernelPfiii,"aw",@nobits
	.sectionflags	@""
	.align	16
	.zero		1024


//--------------------- .nv.constant0._ZN7cutlass6KernelINS_4gemm6kernel4GemmINS1_11threadblock12MmaPipelinedINS1_9GemmShapeILi128ELi128ELi8EEENS_9transform11threadblock22PredicatedTileIteratorINS_11MatrixShapeILi128ELi8EEEfNS_6layout8RowMajorELi1ENS8_30PitchLinearStripminedThreadMapINS_16PitchLinearShapeILi8ELi128EEELi256ELi1EEELi1ELb0ENSD_9NoPermuteEEENS9_19RegularTileIteratorISC_fNSD_11ColumnMajorELi1ENS8_33TransposePitchLinearThreadMapSimtISI_EELi4EEENSA_INSB_ILi8ELi128EEEfSE_Li0ENSF_INSG_ILi128ELi8EEELi256ELi1EEELi1ELb0ESJ_EENSL_ISQ_fSE_Li0ESS_Li4EEEfSE_NS4_9MmaPolicyINS1_4warp7MmaSimtINS6_ILi32ELi64ELi8EEEfSM_fSE_fSE_NSW_13MmaSimtPolicyINSB_ILi4ELi8EEENSD_19RowMajorInterleavedILi2EEENS6_ILi4ELi4ELi1EEEEELi1ELNS_16ComplexTransformE0ELS15_0EbEENSB_ILi4ELi0EEENSB_ILi0ELi0EEELi1EEENS_21NumericArrayConverterIffLi4ELNS_15FloatRoundStyleE2ENS8_6thread14UnaryTransform8IdentityEEES1F_bEENS_8epilogue11threadblock8EpilogueIS7_S16_Li1ENS1I_22PredicatedTileIteratorINS1I_26OutputTileOptimalThreadMapINS1I_15OutputTileShapeILi128ELi1ELi4ELi4ELi1EEENS1M_ILi1ELi4ELi2ELi1ELi8EEELi256ELi1ELi32EEEfLb0ESJ_Lb0EEENS1H_4warp20FragmentIteratorSimtISY_NS1_6thread3MmaINS6_ILi8ELi8ELi1EEEfSM_fSE_fSE_NS_4arch13OpMultiplyAddEbEESE_S14_EENS1R_16TileIteratorSimtISY_S1Y_fSE_S14_EENS1I_18SharedLoadIteratorINS1P_18CompactedThreadMapEfLi4EEENS1H_6thread17LinearCombinationIfLi1EffLNS25_9ScaleType4KindE0ELS1B_2EfEENSB_ILi0ELi17EEELi1ELi1EEENS4_30GemmIdentityThreadblockSwizzleILi1EEELb0EEEEEvNT_6ParamsE --------------------------
	.section	.nv.constant0._ZN7cutlass6KernelINS_4gemm6kernel4GemmINS1_11threadblock12MmaPipelinedINS1_9GemmShapeILi128ELi128ELi8EEENS_9transform11threadblock22PredicatedTileIteratorINS_11MatrixShapeILi128ELi8EEEfNS_6layout8RowMajorELi1ENS8_30PitchLinearStripminedThreadMapINS_16PitchLinearShapeILi8ELi128EEELi256ELi1EEELi1ELb0ENSD_9NoPermuteEEENS9_19RegularTileIteratorISC_fNSD_11ColumnMajorELi1ENS8_33TransposePitchLinearThreadMapSimtISI_EELi4EEENSA_INSB_ILi8ELi128EEEfSE_Li0ENSF_INSG_ILi128ELi8EEELi256ELi1EEELi1ELb0ESJ_EENSL_ISQ_fSE_Li0ESS_Li4EEEfSE_NS4_9MmaPolicyINS1_4warp7MmaSimtINS6_ILi32ELi64ELi8EEEfSM_fSE_fSE_NSW_13MmaSimtPolicyINSB_ILi4ELi8EEENSD_19RowMajorInterleavedILi2EEENS6_ILi4ELi4ELi1EEEEELi1ELNS_16ComplexTransformE0ELS15_0EbEENSB_ILi4ELi0EEENSB_ILi0ELi0EEELi1EEENS_21NumericArrayConverterIffLi4ELNS_15FloatRoundStyleE2ENS8_6thread14UnaryTransform8IdentityEEES1F_bEENS_8epilogue11threadblock8EpilogueIS7_S16_Li1ENS1I_22PredicatedTileIteratorINS1I_26OutputTileOptimalThreadMapINS1I_15OutputTileShapeILi128ELi1ELi4ELi4ELi1EEENS1M_ILi1ELi4ELi2ELi1ELi8EEELi256ELi1ELi32EEEfLb0ESJ_Lb0EEENS1H_4warp20FragmentIteratorSimtISY_NS1_6thread3MmaINS6_ILi8ELi8ELi1EEEfSM_fSE_fSE_NS_4arch13OpMultiplyAddEbEESE_S14_EENS1R_16TileIteratorSimtISY_S1Y_fSE_S14_EENS1I_18SharedLoadIteratorINS1P_18CompactedThreadMapEfLi4EEENS1H_6thread17LinearCombinationIfLi1EffLNS25_9ScaleType4KindE0ELS1B_2EfEENSB_ILi0ELi17EEELi1ELi1EEENS4_30GemmIdentityThreadblockSwizzleILi1EEELb0EEEEEvNT_6ParamsE,"a",@progbits
	.sectionflags	@""
	.align	4
.nv.constant0._ZN7cutlass6KernelINS_4gemm6kernel4GemmINS1_11threadblock12MmaPipelinedINS1_9GemmShapeILi128ELi128ELi8EEENS_9transform11threadblock22PredicatedTileIteratorINS_11MatrixShapeILi128ELi8EEEfNS_6layout8RowMajorELi1ENS8_30PitchLinearStripminedThreadMapINS_16PitchLinearShapeILi8ELi128EEELi256ELi1EEELi1ELb0ENSD_9NoPermuteEEENS9_19RegularTileIteratorISC_fNSD_11ColumnMajorELi1ENS8_33TransposePitchLinearThreadMapSimtISI_EELi4EEENSA_INSB_ILi8ELi128EEEfSE_Li0ENSF_INSG_ILi128ELi8EEELi256ELi1EEELi1ELb0ESJ_EENSL_ISQ_fSE_Li0ESS_Li4EEEfSE_NS4_9MmaPolicyINS1_4warp7MmaSimtINS6_ILi32ELi64ELi8EEEfSM_fSE_fSE_NSW_13MmaSimtPolicyINSB_ILi4ELi8EEENSD_19RowMajorInterleavedILi2EEENS6_ILi4ELi4ELi1EEEEELi1ELNS_16ComplexTransformE0ELS15_0EbEENSB_ILi4ELi0EEENSB_ILi0ELi0EEELi1EEENS_21NumericArrayConverterIffLi4ELNS_15FloatRoundStyleE2ENS8_6thread14UnaryTransform8IdentityEEES1F_bEENS_8epilogue11threadblock8EpilogueIS7_S16_Li1ENS1I_22PredicatedTileIteratorINS1I_26OutputTileOptimalThreadMapINS1I_15OutputTileShapeILi128ELi1ELi4ELi4ELi1EEENS1M_ILi1ELi4ELi2ELi1ELi8EEELi256ELi1ELi32EEEfLb0ESJ_Lb0EEENS1H_4warp20FragmentIteratorSimtISY_NS1_6thread3MmaINS6_ILi8ELi8ELi1EEEfSM_fSE_fSE_NS_4arch13OpMultiplyAddEbEESE_S14_EENS1R_16TileIteratorSimtISY_S1Y_fSE_S14_EENS1I_18SharedLoadIteratorINS1P_18CompactedThreadMapEfLi4EEENS1H_6thread17LinearCombinationIfLi1EffLNS25_9ScaleType4KindE0ELS1B_2EfEENSB_ILi0ELi17EEELi1ELi1EEENS4_30GemmIdentityThreadblockSwizzleILi1EEELb0EEEEEvNT_6ParamsE:
	.zero		896


//--------------------- .nv.constant0._Z20ReferenceGemm_kerneliiifPKfiS0_ifPfi --------------------------
	.section	.nv.constant0._Z20ReferenceGemm_kerneliiifPKfiS0_ifPfi,"a",@progbits
	.sectionflags	@""
	.align	4
.nv.constant0._Z20ReferenceGemm_kerneliiifPKfiS0_ifPfi:
	.zero		588


//--------------------- .nv.constant0._Z23InitializeMatrix_kernelPfiii --------------------------
	.section	.nv.constant0._Z23InitializeMatrix_kernelPfiii,"a",@progbits
	.sectionflags	@""
	.align	4
.nv.constant0._Z23InitializeMatrix_kernelPfiii:
	.zero		548


//--------------------- SYMBOLS --------------------------

	.type		.nv.reservedSmem.offset0,@object
	.size		.nv.reservedSmem.offset0,0x4
